//
// Generated by NVIDIA NVVM Compiler
//
// Compiler Build ID: CL-36424714
// Cuda compilation tools, release 13.0, V13.0.88
// Based on NVVM 20.0.0
//

.version 9.0
.target sm_100
.address_size 64

	// .globl	_Z12wmma_exampleP6__halfS0_Pfiiiff

.visible .entry _Z12wmma_exampleP6__halfS0_Pfiiiff(
	.param .u64 .ptr .align 1 _Z12wmma_exampleP6__halfS0_Pfiiiff_param_0,
	.param .u64 .ptr .align 1 _Z12wmma_exampleP6__halfS0_Pfiiiff_param_1,
	.param .u64 .ptr .align 1 _Z12wmma_exampleP6__halfS0_Pfiiiff_param_2,
	.param .u32 _Z12wmma_exampleP6__halfS0_Pfiiiff_param_3,
	.param .u32 _Z12wmma_exampleP6__halfS0_Pfiiiff_param_4,
	.param .u32 _Z12wmma_exampleP6__halfS0_Pfiiiff_param_5,
	.param .f32 _Z12wmma_exampleP6__halfS0_Pfiiiff_param_6,
	.param .f32 _Z12wmma_exampleP6__halfS0_Pfiiiff_param_7
)
{
	.reg .pred 	%p<17>;
	.reg .b32 	%r<147>;
	.reg .b32 	%f<232>;
	.reg .b64 	%rd<43>;

	ld.param.u64 	%rd6, [_Z12wmma_exampleP6__halfS0_Pfiiiff_param_0];
	ld.param.u64 	%rd7, [_Z12wmma_exampleP6__halfS0_Pfiiiff_param_1];
	ld.param.u32 	%r38, [_Z12wmma_exampleP6__halfS0_Pfiiiff_param_3];
	ld.param.u32 	%r39, [_Z12wmma_exampleP6__halfS0_Pfiiiff_param_4];
	ld.param.u32 	%r40, [_Z12wmma_exampleP6__halfS0_Pfiiiff_param_5];
	ld.param.f32 	%f121, [_Z12wmma_exampleP6__halfS0_Pfiiiff_param_6];
	cvta.to.global.u64 	%rd1, %rd7;
	cvta.to.global.u64 	%rd2, %rd6;
	mov.u32 	%r41, %ctaid.x;
	mov.u32 	%r42, %ntid.x;
	mov.u32 	%r43, %tid.x;
	mad.lo.s32 	%r44, %r41, %r42, %r43;
	shr.u32 	%r1, %r44, 5;
	mov.u32 	%r45, %ctaid.y;
	mov.u32 	%r46, %ntid.y;
	mov.u32 	%r47, %tid.y;
	mad.lo.s32 	%r2, %r45, %r46, %r47;
	setp.lt.s32 	%p2, %r40, 1;
	mov.f32 	%f167, 0f00000000;
	mov.f32 	%f166, %f167;
	mov.f32 	%f165, %f167;
	mov.f32 	%f164, %f167;
	mov.f32 	%f163, %f167;
	mov.f32 	%f162, %f167;
	mov.f32 	%f161, %f167;
	mov.f32 	%f160, %f167;
	@%p2 bra 	$L__BB0_17;
	shl.b32 	%r49, %r1, 4;
	shl.b32 	%r50, %r2, 4;
	setp.lt.s32 	%p3, %r49, %r38;
	setp.lt.s32 	%p4, %r50, %r39;
	and.pred  	%p1, %p3, %p4;
	cvt.u64.u32 	%rd3, %r49;
	mul.lo.s32 	%r3, %r40, %r50;
	add.s32 	%r51, %r40, -1;
	shr.u32 	%r52, %r51, 4;
	add.s32 	%r4, %r52, 1;
	and.b32  	%r5, %r4, 3;
	setp.lt.u32 	%p5, %r40, 49;
	mov.b32 	%r143, 0;
	mov.f32 	%f160, 0f00000000;
	mov.f32 	%f161, %f160;
	mov.f32 	%f162, %f160;
	mov.f32 	%f163, %f160;
	mov.f32 	%f164, %f160;
	mov.f32 	%f165, %f160;
	mov.f32 	%f166, %f160;
	mov.f32 	%f167, %f160;
	@%p5 bra 	$L__BB0_12;
	mul.lo.s32 	%r140, %r38, 48;
	shl.b32 	%r7, %r38, 6;
	shl.b32 	%r139, %r38, 5;
	shl.b32 	%r138, %r38, 4;
	and.b32  	%r54, %r4, 536870908;
	neg.s32 	%r136, %r54;
	mov.f32 	%f160, 0f00000000;
	mov.b32 	%r137, 0;
	not.pred 	%p6, %p1;
	mov.u32 	%r141, %r3;
	mov.u32 	%r143, %r137;
$L__BB0_3:
	@%p6 bra 	$L__BB0_5;
	cvt.s64.s32 	%rd8, %r137;
	add.s64 	%rd9, %rd8, %rd3;
	shl.b64 	%rd10, %rd9, 1;
	add.s64 	%rd11, %rd2, %rd10;
	wmma.load.a.sync.aligned.col.m16n16k16.global.f16 	{%r55, %r56, %r57, %r58, %r59, %r60, %r61, %r62}, [%rd11], %r38;
	mul.wide.u32 	%rd12, %r141, 2;
	add.s64 	%rd13, %rd1, %rd12;
	wmma.load.b.sync.aligned.col.m16n16k16.global.f16 	{%r63, %r64, %r65, %r66, %r67, %r68, %r69, %r70}, [%rd13], %r40;
	wmma.mma.sync.aligned.col.col.m16n16k16.f32.f32 {%f167, %f166, %f165, %f164, %f163, %f162, %f161, %f160}, {%r55, %r56, %r57, %r58, %r59, %r60, %r61, %r62}, {%r63, %r64, %r65, %r66, %r67, %r68, %r69, %r70}, {%f167, %f166, %f165, %f164, %f163, %f162, %f161, %f160};
$L__BB0_5:
	mul.wide.u32 	%rd14, %r141, 2;
	add.s64 	%rd4, %rd1, %rd14;
	@%p6 bra 	$L__BB0_7;
	cvt.s64.s32 	%rd15, %r138;
	add.s64 	%rd16, %rd15, %rd3;
	shl.b64 	%rd17, %rd16, 1;
	add.s64 	%rd18, %rd2, %rd17;
	wmma.load.a.sync.aligned.col.m16n16k16.global.f16 	{%r71, %r72, %r73, %r74, %r75, %r76, %r77, %r78}, [%rd18], %r38;
	add.s64 	%rd19, %rd4, 32;
	wmma.load.b.sync.aligned.col.m16n16k16.global.f16 	{%r79, %r80, %r81, %r82, %r83, %r84, %r85, %r86}, [%rd19], %r40;
	wmma.mma.sync.aligned.col.col.m16n16k16.f32.f32 {%f167, %f166, %f165, %f164, %f163, %f162, %f161, %f160}, {%r71, %r72, %r73, %r74, %r75, %r76, %r77, %r78}, {%r79, %r80, %r81, %r82, %r83, %r84, %r85, %r86}, {%f167, %f166, %f165, %f164, %f163, %f162, %f161, %f160};
$L__BB0_7:
	@%p6 bra 	$L__BB0_9;
	cvt.s64.s32 	%rd20, %r139;
	add.s64 	%rd21, %rd20, %rd3;
	shl.b64 	%rd22, %rd21, 1;
	add.s64 	%rd23, %rd2, %rd22;
	wmma.load.a.sync.aligned.col.m16n16k16.global.f16 	{%r87, %r88, %r89, %r90, %r91, %r92, %r93, %r94}, [%rd23], %r38;
	add.s64 	%rd24, %rd4, 64;
	wmma.load.b.sync.aligned.col.m16n16k16.global.f16 	{%r95, %r96, %r97, %r98, %r99, %r100, %r101, %r102}, [%rd24], %r40;
	wmma.mma.sync.aligned.col.col.m16n16k16.f32.f32 {%f167, %f166, %f165, %f164, %f163, %f162, %f161, %f160}, {%r87, %r88, %r89, %r90, %r91, %r92, %r93, %r94}, {%r95, %r96, %r97, %r98, %r99, %r100, %r101, %r102}, {%f167, %f166, %f165, %f164, %f163, %f162, %f161, %f160};
$L__BB0_9:
	@%p6 bra 	$L__BB0_11;
	cvt.s64.s32 	%rd25, %r140;
	add.s64 	%rd26, %rd25, %rd3;
	shl.b64 	%rd27, %rd26, 1;
	add.s64 	%rd28, %rd2, %rd27;
	wmma.load.a.sync.aligned.col.m16n16k16.global.f16 	{%r103, %r104, %r105, %r106, %r107, %r108, %r109, %r110}, [%rd28], %r38;
	add.s64 	%rd29, %rd4, 96;
	wmma.load.b.sync.aligned.col.m16n16k16.global.f16 	{%r111, %r112, %r113, %r114, %r115, %r116, %r117, %r118}, [%rd29], %r40;
	wmma.mma.sync.aligned.col.col.m16n16k16.f32.f32 {%f167, %f166, %f165, %f164, %f163, %f162, %f161, %f160}, {%r103, %r104, %r105, %r106, %r107, %r108, %r109, %r110}, {%r111, %r112, %r113, %r114, %r115, %r116, %r117, %r118}, {%f167, %f166, %f165, %f164, %f163, %f162, %f161, %f160};
$L__BB0_11:
	add.s32 	%r143, %r143, 64;
	add.s32 	%r141, %r141, 64;
	add.s32 	%r140, %r140, %r7;
	add.s32 	%r139, %r139, %r7;
	add.s32 	%r138, %r138, %r7;
	add.s32 	%r137, %r137, %r7;
	add.s32 	%r136, %r136, 4;
	setp.ne.s32 	%p10, %r136, 0;
	@%p10 bra 	$L__BB0_3;
$L__BB0_12:
	setp.eq.s32 	%p11, %r5, 0;
	@%p11 bra 	$L__BB0_17;
	add.s32 	%r146, %r143, %r3;
	mul.lo.s32 	%r145, %r143, %r38;
	shl.b32 	%r28, %r38, 4;
	neg.s32 	%r144, %r5;
	not.pred 	%p12, %p1;
$L__BB0_14:
	.pragma "nounroll";
	@%p12 bra 	$L__BB0_16;
	cvt.s64.s32 	%rd30, %r145;
	add.s64 	%rd31, %rd30, %rd3;
	shl.b64 	%rd32, %rd31, 1;
	add.s64 	%rd33, %rd2, %rd32;
	wmma.load.a.sync.aligned.col.m16n16k16.global.f16 	{%r119, %r120, %r121, %r122, %r123, %r124, %r125, %r126}, [%rd33], %r38;
	mul.wide.u32 	%rd34, %r146, 2;
	add.s64 	%rd35, %rd1, %rd34;
	wmma.load.b.sync.aligned.col.m16n16k16.global.f16 	{%r127, %r128, %r129, %r130, %r131, %r132, %r133, %r134}, [%rd35], %r40;
	wmma.mma.sync.aligned.col.col.m16n16k16.f32.f32 {%f167, %f166, %f165, %f164, %f163, %f162, %f161, %f160}, {%r119, %r120, %r121, %r122, %r123, %r124, %r125, %r126}, {%r127, %r128, %r129, %r130, %r131, %r132, %r133, %r134}, {%f167, %f166, %f165, %f164, %f163, %f162, %f161, %f160};
$L__BB0_16:
	add.s32 	%r146, %r146, 16;
	add.s32 	%r145, %r145, %r28;
	add.s32 	%r144, %r144, 1;
	setp.ne.s32 	%p13, %r144, 0;
	@%p13 bra 	$L__BB0_14;
$L__BB0_17:
	shl.b32 	%r36, %r1, 4;
	shl.b32 	%r37, %r2, 4;
	setp.ge.s32 	%p14, %r36, %r38;
	setp.ge.s32 	%p15, %r37, %r39;
	or.pred  	%p16, %p14, %p15;
	@%p16 bra 	$L__BB0_19;
	ld.param.f32 	%f151, [_Z12wmma_exampleP6__halfS0_Pfiiiff_param_7];
	ld.param.u64 	%rd42, [_Z12wmma_exampleP6__halfS0_Pfiiiff_param_2];
	cvt.u64.u32 	%rd36, %r36;
	mul.lo.s32 	%r135, %r38, %r37;
	cvt.u64.u32 	%rd37, %r135;
	add.s64 	%rd38, %rd37, %rd36;
	cvta.to.global.u64 	%rd39, %rd42;
	shl.b64 	%rd40, %rd38, 2;
	add.s64 	%rd41, %rd39, %rd40;
	wmma.load.c.sync.aligned.col.m16n16k16.global.f32 	{%f127, %f128, %f129, %f130, %f131, %f132, %f133, %f134}, [%rd41], %r38;
	mul.f32 	%f135, %f151, %f127;
	fma.rn.f32 	%f136, %f121, %f167, %f135;
	mul.f32 	%f137, %f151, %f128;
	fma.rn.f32 	%f138, %f121, %f166, %f137;
	mul.f32 	%f139, %f151, %f129;
	fma.rn.f32 	%f140, %f121, %f165, %f139;
	mul.f32 	%f141, %f151, %f130;
	fma.rn.f32 	%f142, %f121, %f164, %f141;
	mul.f32 	%f143, %f151, %f131;
	fma.rn.f32 	%f144, %f121, %f163, %f143;
	mul.f32 	%f145, %f151, %f132;
	fma.rn.f32 	%f146, %f121, %f162, %f145;
	mul.f32 	%f147, %f151, %f133;
	fma.rn.f32 	%f148, %f121, %f161, %f147;
	mul.f32 	%f149, %f151, %f134;
	fma.rn.f32 	%f150, %f121, %f160, %f149;
	wmma.store.d.sync.aligned.col.m16n16k16.global.f32 	[%rd41], {%f136, %f138, %f140, %f142, %f144, %f146, %f148, %f150}, %r38;
$L__BB0_19:
	ret;

}
	// .globl	_Z12matmul_naivePKfS0_Pfiii
.visible .entry _Z12matmul_naivePKfS0_Pfiii(
	.param .u64 .ptr .align 1 _Z12matmul_naivePKfS0_Pfiii_param_0,
	.param .u64 .ptr .align 1 _Z12matmul_naivePKfS0_Pfiii_param_1,
	.param .u64 .ptr .align 1 _Z12matmul_naivePKfS0_Pfiii_param_2,
	.param .u32 _Z12matmul_naivePKfS0_Pfiii_param_3,
	.param .u32 _Z12matmul_naivePKfS0_Pfiii_param_4,
	.param .u32 _Z12matmul_naivePKfS0_Pfiii_param_5
)
{
	.reg .pred 	%p<13>;
	.reg .b32 	%r<41>;
	.reg .b32 	%f<68>;
	.reg .b64 	%rd<53>;

	ld.param.u64 	%rd7, [_Z12matmul_naivePKfS0_Pfiii_param_0];
	ld.param.u64 	%rd8, [_Z12matmul_naivePKfS0_Pfiii_param_1];
	ld.param.u64 	%rd6, [_Z12matmul_naivePKfS0_Pfiii_param_2];
	ld.param.u32 	%r20, [_Z12matmul_naivePKfS0_Pfiii_param_3];
	ld.param.u32 	%r18, [_Z12matmul_naivePKfS0_Pfiii_param_4];
	ld.param.u32 	%r19, [_Z12matmul_naivePKfS0_Pfiii_param_5];
	cvta.to.global.u64 	%rd1, %rd8;
	cvta.to.global.u64 	%rd2, %rd7;
	mov.u32 	%r21, %ctaid.y;
	mov.u32 	%r22, %ntid.y;
	mov.u32 	%r23, %tid.y;
	mad.lo.s32 	%r1, %r21, %r22, %r23;
	mov.u32 	%r24, %ctaid.x;
	mov.u32 	%r25, %ntid.x;
	mov.u32 	%r26, %tid.x;
	mad.lo.s32 	%r2, %r24, %r25, %r26;
	setp.ge.s32 	%p1, %r1, %r20;
	setp.ge.s32 	%p2, %r2, %r19;
	or.pred  	%p3, %p1, %p2;
	@%p3 bra 	$L__BB1_14;
	setp.lt.s32 	%p4, %r18, 1;
	mov.f32 	%f67, 0f00000000;
	@%p4 bra 	$L__BB1_13;
	mul.lo.s32 	%r3, %r18, %r1;
	and.b32  	%r4, %r18, 7;
	setp.lt.u32 	%p5, %r18, 8;
	mov.f32 	%f67, 0f00000000;
	mov.b32 	%r39, 0;
	@%p5 bra 	$L__BB1_5;
	and.b32  	%r39, %r18, 2147483640;
	neg.s32 	%r37, %r39;
	shl.b32 	%r7, %r19, 3;
	mul.wide.u32 	%rd9, %r3, 4;
	add.s64 	%rd10, %rd9, %rd2;
	add.s64 	%rd52, %rd10, 16;
	mov.f32 	%f67, 0f00000000;
	mul.wide.s32 	%rd13, %r19, 4;
	mov.u32 	%r36, %r2;
$L__BB1_4:
	.pragma "nounroll";
	ld.global.nc.f32 	%f17, [%rd52+-16];
	mul.wide.s32 	%rd11, %r36, 4;
	add.s64 	%rd12, %rd1, %rd11;
	ld.global.nc.f32 	%f18, [%rd12];
	fma.rn.f32 	%f19, %f17, %f18, %f67;
	ld.global.nc.f32 	%f20, [%rd52+-12];
	add.s64 	%rd14, %rd12, %rd13;
	ld.global.nc.f32 	%f21, [%rd14];
	fma.rn.f32 	%f22, %f20, %f21, %f19;
	ld.global.nc.f32 	%f23, [%rd52+-8];
	add.s64 	%rd15, %rd14, %rd13;
	ld.global.nc.f32 	%f24, [%rd15];
	fma.rn.f32 	%f25, %f23, %f24, %f22;
	ld.global.nc.f32 	%f26, [%rd52+-4];
	add.s64 	%rd16, %rd15, %rd13;
	ld.global.nc.f32 	%f27, [%rd16];
	fma.rn.f32 	%f28, %f26, %f27, %f25;
	ld.global.nc.f32 	%f29, [%rd52];
	add.s64 	%rd17, %rd16, %rd13;
	ld.global.nc.f32 	%f30, [%rd17];
	fma.rn.f32 	%f31, %f29, %f30, %f28;
	ld.global.nc.f32 	%f32, [%rd52+4];
	add.s64 	%rd18, %rd17, %rd13;
	ld.global.nc.f32 	%f33, [%rd18];
	fma.rn.f32 	%f34, %f32, %f33, %f31;
	ld.global.nc.f32 	%f35, [%rd52+8];
	add.s64 	%rd19, %rd18, %rd13;
	ld.global.nc.f32 	%f36, [%rd19];
	fma.rn.f32 	%f37, %f35, %f36, %f34;
	ld.global.nc.f32 	%f38, [%rd52+12];
	add.s64 	%rd20, %rd19, %rd13;
	ld.global.nc.f32 	%f39, [%rd20];
	fma.rn.f32 	%f67, %f38, %f39, %f37;
	add.s32 	%r37, %r37, 8;
	add.s32 	%r36, %r36, %r7;
	add.s64 	%rd52, %rd52, 32;
	setp.ne.s32 	%p6, %r37, 0;
	@%p6 bra 	$L__BB1_4;
$L__BB1_5:
	setp.eq.s32 	%p7, %r4, 0;
	@%p7 bra 	$L__BB1_13;
	and.b32  	%r13, %r18, 3;
	setp.lt.u32 	%p8, %r4, 4;
	@%p8 bra 	$L__BB1_8;
	add.s32 	%r28, %r39, %r3;
	mul.wide.u32 	%rd21, %r28, 4;
	add.s64 	%rd22, %rd2, %rd21;
	ld.global.nc.f32 	%f41, [%rd22];
	mad.lo.s32 	%r29, %r39, %r19, %r2;
	mul.wide.s32 	%rd23, %r29, 4;
	add.s64 	%rd24, %rd1, %rd23;
	ld.global.nc.f32 	%f42, [%rd24];
	fma.rn.f32 	%f43, %f41, %f42, %f67;
	cvt.u64.u32 	%rd25, %r3;
	cvt.u64.u32 	%rd26, %r39;
	add.s64 	%rd27, %rd26, %rd25;
	shl.b64 	%rd28, %rd27, 2;
	add.s64 	%rd29, %rd2, %rd28;
	ld.global.nc.f32 	%f44, [%rd29+4];
	mul.wide.s32 	%rd30, %r19, 4;
	add.s64 	%rd31, %rd24, %rd30;
	ld.global.nc.f32 	%f45, [%rd31];
	fma.rn.f32 	%f46, %f44, %f45, %f43;
	ld.global.nc.f32 	%f47, [%rd29+8];
	add.s64 	%rd32, %rd31, %rd30;
	ld.global.nc.f32 	%f48, [%rd32];
	fma.rn.f32 	%f49, %f47, %f48, %f46;
	ld.global.nc.f32 	%f50, [%rd29+12];
	add.s64 	%rd33, %rd32, %rd30;
	ld.global.nc.f32 	%f51, [%rd33];
	fma.rn.f32 	%f67, %f50, %f51, %f49;
	add.s32 	%r39, %r39, 4;
$L__BB1_8:
	setp.eq.s32 	%p9, %r13, 0;
	@%p9 bra 	$L__BB1_13;
	setp.eq.s32 	%p10, %r13, 1;
	@%p10 bra 	$L__BB1_11;
	add.s32 	%r30, %r39, %r3;
	mul.wide.u32 	%rd34, %r30, 4;
	add.s64 	%rd35, %rd2, %rd34;
	ld.global.nc.f32 	%f53, [%rd35];
	mad.lo.s32 	%r31, %r39, %r19, %r2;
	mul.wide.s32 	%rd36, %r31, 4;
	add.s64 	%rd37, %rd1, %rd36;
	ld.global.nc.f32 	%f54, [%rd37];
	fma.rn.f32 	%f55, %f53, %f54, %f67;
	cvt.u64.u32 	%rd38, %r3;
	cvt.u64.u32 	%rd39, %r39;
	add.s64 	%rd40, %rd39, %rd38;
	shl.b64 	%rd41, %rd40, 2;
	add.s64 	%rd42, %rd2, %rd41;
	ld.global.nc.f32 	%f56, [%rd42+4];
	mul.wide.s32 	%rd43, %r19, 4;
	add.s64 	%rd44, %rd37, %rd43;
	ld.global.nc.f32 	%f57, [%rd44];
	fma.rn.f32 	%f67, %f56, %f57, %f55;
	add.s32 	%r39, %r39, 2;
$L__BB1_11:
	and.b32  	%r32, %r18, 1;
	setp.eq.b32 	%p11, %r32, 1;
	not.pred 	%p12, %p11;
	@%p12 bra 	$L__BB1_13;
	add.s32 	%r33, %r39, %r3;
	mul.wide.u32 	%rd45, %r33, 4;
	add.s64 	%rd46, %rd2, %rd45;
	ld.global.nc.f32 	%f58, [%rd46];
	mad.lo.s32 	%r34, %r39, %r19, %r2;
	mul.wide.s32 	%rd47, %r34, 4;
	add.s64 	%rd48, %rd1, %rd47;
	ld.global.nc.f32 	%f59, [%rd48];
	fma.rn.f32 	%f67, %f58, %f59, %f67;
$L__BB1_13:
	mad.lo.s32 	%r35, %r19, %r1, %r2;
	cvta.to.global.u64 	%rd49, %rd6;
	mul.wide.s32 	%rd50, %r35, 4;
	add.s64 	%rd51, %rd49, %rd50;
	st.global.f32 	[%rd51], %f67;
$L__BB1_14:
	ret;

}


// ===== COMPILED SASS (sm_100) =====

	.target	sm_100

	.elftype	@"ET_EXEC"


//--------------------- .note.nv.tkinfo           --------------------------
	.section	.note.nv.tkinfo,"",@"SHT_NOTE"
	.sectionflags	@"SHF_NOTE_NV_TKINFO"
	.tkinfo
        /*0018*/ 	.word	0x00000002
        /*0030*/ 	.string	""
        /*0030*/ 	.string	"ptxas"
        /*0030*/ 	.string	"Cuda compilation tools, release 13.0, V13.0.88"
        /*0030*/ 	.string	"Build cuda_13.0.r13.0/compiler.36424714_0"
        /*0030*/ 	.string	"-arch sm_100 -m 64 "



//--------------------- .note.nv.cuinfo           --------------------------
	.section	.note.nv.cuinfo,"",@"SHT_NOTE"
	.sectionflags	@"SHF_NOTE_NV_CUINFO"
        /*0018*/ 	.short	0x0002
        /*001a*/ 	.short	0x0064
        /*001c*/ 	.short	0x0082
	.zero		2


//--------------------- .nv.info                  --------------------------
	.section	.nv.info,"",@"SHT_CUDA_INFO"
	.align	4


	//----- nvinfo : EIATTR_REGCOUNT
	.align		4
        /*0000*/ 	.byte	0x04, 0x2f
        /*0002*/ 	.short	(.L_1 - .L_0)
	.align		4
.L_0:
        /*0004*/ 	.word	index@(_Z12wmma_exampleP6__halfS0_Pfiiiff)
        /*0008*/ 	.word	0x00000020


	//----- nvinfo : EIATTR_FRAME_SIZE
	.align		4
.L_1:
        /*000c*/ 	.byte	0x04, 0x11
        /*000e*/ 	.short	(.L_3 - .L_2)
	.align		4
.L_2:
        /*0010*/ 	.word	index@(_Z12wmma_exampleP6__halfS0_Pfiiiff)
        /*0014*/ 	.word	0x00000000


	//----- nvinfo : EIATTR_REGCOUNT
	.align		4
.L_3:
        /*0018*/ 	.byte	0x04, 0x2f
        /*001a*/ 	.short	(.L_5 - .L_4)
	.align		4
.L_4:
        /*001c*/ 	.word	index@(_Z12matmul_naivePKfS0_Pfiii)
        /*0020*/ 	.word	0x00000020


	//----- nvinfo : EIATTR_FRAME_SIZE
	.align		4
.L_5:
        /*0024*/ 	.byte	0x04, 0x11
        /*0026*/ 	.short	(.L_7 - .L_6)
	.align		4
.L_6:
        /*0028*/ 	.word	index@(_Z12matmul_naivePKfS0_Pfiii)
        /*002c*/ 	.word	0x00000000


	//----- nvinfo : EIATTR_MIN_STACK_SIZE
	.align		4
.L_7:
        /*0030*/ 	.byte	0x04, 0x12
        /*0032*/ 	.short	(.L_9 - .L_8)
	.align		4
.L_8:
        /*0034*/ 	.word	index@(_Z12matmul_naivePKfS0_Pfiii)
        /*0038*/ 	.word	0x00000000


	//----- nvinfo : EIATTR_MIN_STACK_SIZE
	.align		4
.L_9:
        /*003c*/ 	.byte	0x04, 0x12
        /*003e*/ 	.short	(.L_11 - .L_10)
	.align		4
.L_10:
        /*0040*/ 	.word	index@(_Z12wmma_exampleP6__halfS0_Pfiiiff)
        /*0044*/ 	.word	0x00000000
.L_11:


//--------------------- .nv.compat                --------------------------
	.section	.nv.compat,"",@"SHT_CUDA_COMPAT_INFO"
	.align	4
        /*0000*/ 	.byte	0x02, 0x09, 0x00, 0x00, 0x02, 0x02, 0x01, 0x00, 0x02, 0x05, 0x05, 0x00, 0x03, 0x07, 0x01, 0x01
        /*0010*/ 	.byte	0x02, 0x03, 0x00, 0x00, 0x02, 0x06, 0x01, 0x00, 0x04, 0x0b, 0x08, 0x00, 0x09, 0x00, 0x00, 0x00
        /*0020*/ 	.byte	0x00, 0x00, 0x00, 0x00


//--------------------- .nv.info._Z12matmul_naivePKfS0_Pfiii --------------------------
	.section	.nv.info._Z12matmul_naivePKfS0_Pfiii,"",@"SHT_CUDA_INFO"
	.sectionflags	@""
	.align	4


	//----- nvinfo : EIATTR_CUDA_API_VERSION
	.align		4
        /*0000*/ 	.byte	0x04, 0x37
        /*0002*/ 	.short	(.L_13 - .L_12)
.L_12:
        /*0004*/ 	.word	0x00000082


	//----- nvinfo : EIATTR_KPARAM_INFO
	.align		4
.L_13:
        /*0008*/ 	.byte	0x04, 0x17
        /*000a*/ 	.short	(.L_15 - .L_14)
.L_14:
        /*000c*/ 	.word	0x00000000
        /*0010*/ 	.short	0x0005
        /*0012*/ 	.short	0x0020
        /*0014*/ 	.byte	0x00, 0xf0, 0x11, 0x00


	//----- nvinfo : EIATTR_KPARAM_INFO
	.align		4
.L_15:
        /*0018*/ 	.byte	0x04, 0x17
        /*001a*/ 	.short	(.L_17 - .L_16)
.L_16:
        /*001c*/ 	.word	0x00000000
        /*0020*/ 	.short	0x0004
        /*0022*/ 	.short	0x001c
        /*0024*/ 	.byte	0x00, 0xf0, 0x11, 0x00


	//----- nvinfo : EIATTR_KPARAM_INFO
	.align		4
.L_17:
        /*0028*/ 	.byte	0x04, 0x17
        /*002a*/ 	.short	(.L_19 - .L_18)
.L_18:
        /*002c*/ 	.word	0x00000000
        /*0030*/ 	.short	0x0003
        /*0032*/ 	.short	0x0018
        /*0034*/ 	.byte	0x00, 0xf0, 0x11, 0x00


	//----- nvinfo : EIATTR_KPARAM_INFO
	.align		4
.L_19:
        /*0038*/ 	.byte	0x04, 0x17
        /*003a*/ 	.short	(.L_21 - .L_20)
.L_20:
        /*003c*/ 	.word	0x00000000
        /*0040*/ 	.short	0x0002
        /*0042*/ 	.short	0x0010
        /*0044*/ 	.byte	0x00, 0xf5, 0x21, 0x00


	//----- nvinfo : EIATTR_KPARAM_INFO
	.align		4
.L_21:
        /*0048*/ 	.byte	0x04, 0x17
        /*004a*/ 	.short	(.L_23 - .L_22)
.L_22:
        /*004c*/ 	.word	0x00000000
        /*0050*/ 	.short	0x0001
        /*0052*/ 	.short	0x0008
        /*0054*/ 	.byte	0x00, 0xf5, 0x21, 0x00


	//----- nvinfo : EIATTR_KPARAM_INFO
	.align		4
.L_23:
        /*0058*/ 	.byte	0x04, 0x17
        /*005a*/ 	.short	(.L_25 - .L_24)
.L_24:
        /*005c*/ 	.word	0x00000000
        /*0060*/ 	.short	0x0000
        /*0062*/ 	.short	0x0000
        /*0064*/ 	.byte	0x00, 0xf5, 0x21, 0x00


	//----- nvinfo : EIATTR_SPARSE_MMA_MASK
	.align		4
.L_25:
        /*0068*/ 	.byte	0x03, 0x50
        /*006a*/ 	.short	0x0000


	//----- nvinfo : EIATTR_MAXREG_COUNT
	.align		4
        /*006c*/ 	.byte	0x03, 0x1b
        /*006e*/ 	.short	0x00ff


	//----- nvinfo : EIATTR_MERCURY_ISA_VERSION
	.align		4
        /*0070*/ 	.byte	0x03, 0x5f
        /*0072*/ 	.short	0x0101


	//----- nvinfo : EIATTR_VRC_CTA_INIT_COUNT
	.align		4
        /*0074*/ 	.byte	0x02, 0x4a
	.zero		1
	.zero		1


	//----- nvinfo : EIATTR_EXIT_INSTR_OFFSETS
	.align		4
        /*0078*/ 	.byte	0x04, 0x1c
        /*007a*/ 	.short	(.L_27 - .L_26)


	//   ....[0]....
.L_26:
        /*007c*/ 	.word	0x000000d0


	//   ....[1]....
        /*0080*/ 	.word	0x000008f0


	//----- nvinfo : EIATTR_CBANK_PARAM_SIZE
	.align		4
.L_27:
        /*0084*/ 	.byte	0x03, 0x19
        /*0086*/ 	.short	0x0024


	//----- nvinfo : EIATTR_PARAM_CBANK
	.align		4
        /*0088*/ 	.byte	0x04, 0x0a
        /*008a*/ 	.short	(.L_29 - .L_28)
	.align		4
.L_28:
        /*008c*/ 	.word	index@(.nv.constant0._Z12matmul_naivePKfS0_Pfiii)
        /*0090*/ 	.short	0x0380
        /*0092*/ 	.short	0x0024


	//----- nvinfo : EIATTR_SW_WAR
	.align		4
.L_29:
        /*0094*/ 	.byte	0x04, 0x36
        /*0096*/ 	.short	(.L_31 - .L_30)
.L_30:
        /*0098*/ 	.word	0x00000008
.L_31:


//--------------------- .nv.info._Z12wmma_exampleP6__halfS0_Pfiiiff --------------------------
	.section	.nv.info._Z12wmma_exampleP6__halfS0_Pfiiiff,"",@"SHT_CUDA_INFO"
	.sectionflags	@""
	.align	4


	//----- nvinfo : EIATTR_CUDA_API_VERSION
	.align		4
        /*0000*/ 	.byte	0x04, 0x37
        /*0002*/ 	.short	(.L_33 - .L_32)
.L_32:
        /*0004*/ 	.word	0x00000082


	//----- nvinfo : EIATTR_KPARAM_INFO
	.align		4
.L_33:
        /*0008*/ 	.byte	0x04, 0x17
        /*000a*/ 	.short	(.L_35 - .L_34)
.L_34:
        /*000c*/ 	.word	0x00000000
        /*0010*/ 	.short	0x0007
        /*0012*/ 	.short	0x0028
        /*0014*/ 	.byte	0x00, 0xf0, 0x11, 0x00


	//----- nvinfo : EIATTR_KPARAM_INFO
	.align		4
.L_35:
        /*0018*/ 	.byte	0x04, 0x17
        /*001a*/ 	.short	(.L_37 - .L_36)
.L_36:
        /*001c*/ 	.word	0x00000000
        /*0020*/ 	.short	0x0006
        /*0022*/ 	.short	0x0024
        /*0024*/ 	.byte	0x00, 0xf0, 0x11, 0x00


	//----- nvinfo : EIATTR_KPARAM_INFO
	.align		4
.L_37:
        /*0028*/ 	.byte	0x04, 0x17
        /*002a*/ 	.short	(.L_39 - .L_38)
.L_38:
        /*002c*/ 	.word	0x00000000
        /*0030*/ 	.short	0x0005
        /*0032*/ 	.short	0x0020
        /*0034*/ 	.byte	0x00, 0xf0, 0x11, 0x00


	//----- nvinfo : EIATTR_KPARAM_INFO
	.align		4
.L_39:
        /*0038*/ 	.byte	0x04, 0x17
        /*003a*/ 	.short	(.L_41 - .L_40)
.L_40:
        /*003c*/ 	.word	0x00000000
        /*0040*/ 	.short	0x0004
        /*0042*/ 	.short	0x001c
        /*0044*/ 	.byte	0x00, 0xf0, 0x11, 0x00


	//----- nvinfo : EIATTR_KPARAM_INFO
	.align		4
.L_41:
        /*0048*/ 	.byte	0x04, 0x17
        /*004a*/ 	.short	(.L_43 - .L_42)
.L_42:
        /*004c*/ 	.word	0x00000000
        /*0050*/ 	.short	0x0003
        /*0052*/ 	.short	0x0018
        /*0054*/ 	.byte	0x00, 0xf0, 0x11, 0x00


	//----- nvinfo : EIATTR_KPARAM_INFO
	.align		4
.L_43:
        /*0058*/ 	.byte	0x04, 0x17
        /*005a*/ 	.short	(.L_45 - .L_44)
.L_44:
        /*005c*/ 	.word	0x00000000
        /*0060*/ 	.short	0x0002
        /*0062*/ 	.short	0x0010
        /*0064*/ 	.byte	0x00, 0xf5, 0x21, 0x00


	//----- nvinfo : EIATTR_KPARAM_INFO
	.align		4
.L_45:
        /*0068*/ 	.byte	0x04, 0x17
        /*006a*/ 	.short	(.L_47 - .L_46)
.L_46:
        /*006c*/ 	.word	0x00000000
        /*0070*/ 	.short	0x0001
        /*0072*/ 	.short	0x0008
        /*0074*/ 	.byte	0x00, 0xf5, 0x21, 0x00


	//----- nvinfo : EIATTR_KPARAM_INFO
	.align		4
.L_47:
        /*0078*/ 	.byte	0x04, 0x17
        /*007a*/ 	.short	(.L_49 - .L_48)
.L_48:
        /*007c*/ 	.word	0x00000000
        /*0080*/ 	.short	0x0000
        /*0082*/ 	.short	0x0000
        /*0084*/ 	.byte	0x00, 0xf5, 0x21, 0x00


	//----- nvinfo : EIATTR_SPARSE_MMA_MASK
	.align		4
.L_49:
        /*0088*/ 	.byte	0x03, 0x50
        /*008a*/ 	.short	0x0000


	//----- nvinfo : EIATTR_WMMA_USED
	.align		4
        /*008c*/ 	.byte	0x01, 0x2b
	.zero		2


	//----- nvinfo : EIATTR_MAXREG_COUNT
	.align		4
        /*0090*/ 	.byte	0x03, 0x1b
        /*0092*/ 	.short	0x00ff


	//----- nvinfo : EIATTR_MERCURY_ISA_VERSION
	.align		4
        /*0094*/ 	.byte	0x03, 0x5f
        /*0096*/ 	.short	0x0101


	//----- nvinfo : EIATTR_VRC_CTA_INIT_COUNT
	.align		4
        /*0098*/ 	.byte	0x02, 0x4a
	.zero		1
	.zero		1


	//----- nvinfo : EIATTR_EXIT_INSTR_OFFSETS
	.align		4
        /*009c*/ 	.byte	0x04, 0x1c
        /*009e*/ 	.short	(.L_51 - .L_50)


	//   ....[0]....
.L_50:
        /*00a0*/ 	.word	0x00001170


	//   ....[1]....
        /*00a4*/ 	.word	0x00001500


	//----- nvinfo : EIATTR_CRS_STACK_SIZE
	.align		4
.L_51:
        /*00a8*/ 	.byte	0x04, 0x1e
        /*00aa*/ 	.short	(.L_53 - .L_52)
.L_52:
        /*00ac*/ 	.word	0x00000000


	//----- nvinfo : EIATTR_CBANK_PARAM_SIZE
	.align		4
.L_53:
        /*00b0*/ 	.byte	0x03, 0x19
        /*00b2*/ 	.short	0x002c


	//----- nvinfo : EIATTR_PARAM_CBANK
	.align		4
        /*00b4*/ 	.byte	0x04, 0x0a
        /*00b6*/ 	.short	(.L_55 - .L_54)
	.align		4
.L_54:
        /*00b8*/ 	.word	index@(.nv.constant0._Z12wmma_exampleP6__halfS0_Pfiiiff)
        /*00bc*/ 	.short	0x0380
        /*00be*/ 	.short	0x002c


	//----- nvinfo : EIATTR_SW_WAR
	.align		4
.L_55:
        /*00c0*/ 	.byte	0x04, 0x36
        /*00c2*/ 	.short	(.L_57 - .L_56)
.L_56:
        /*00c4*/ 	.word	0x00000008
.L_57:


//--------------------- .nv.callgraph             --------------------------
	.section	.nv.callgraph,"",@"SHT_CUDA_CALLGRAPH"
	.align	4
	.sectionentsize	8
	.align		4
        /*0000*/ 	.word	0x00000000
	.align		4
        /*0004*/ 	.word	0xffffffff
	.align		4
        /*0008*/ 	.word	0x00000000
	.align		4
        /*000c*/ 	.word	0xfffffffe
	.align		4
        /*0010*/ 	.word	0x00000000
	.align		4
        /*0014*/ 	.word	0xfffffffd
	.align		4
        /*0018*/ 	.word	0x00000000
	.align		4
        /*001c*/ 	.word	0xfffffffc


//--------------------- .text._Z12matmul_naivePKfS0_Pfiii --------------------------
	.section	.text._Z12matmul_naivePKfS0_Pfiii,"ax",@progbits
	.align	128
        .global         _Z12matmul_naivePKfS0_Pfiii
        .type           _Z12matmul_naivePKfS0_Pfiii,@function
        .size           _Z12matmul_naivePKfS0_Pfiii,(.L_x_16 - _Z12matmul_naivePKfS0_Pfiii)
        .other          _Z12matmul_naivePKfS0_Pfiii,@"STO_CUDA_ENTRY STV_DEFAULT"
_Z12matmul_naivePKfS0_Pfiii:
.text._Z12matmul_naivePKfS0_Pfiii:
[----:B------:R-:W-:Y:S01]  /*0000*/  LDC R1, c[0x0][0x37c] ;  /* 0x0000df00ff017b82 */ /* 0x000fe20000000800 */
[----:B------:R-:W0:Y:S07]  /*0010*/  S2R R5, SR_TID.X ;  /* 0x0000000000057919 */ /* 0x000e2e0000002100 */
[----:B------:R-:W1:Y:S01]  /*0020*/  LDC R16, c[0x0][0x364] ;  /* 0x0000d900ff107b82 */ /* 0x000e620000000800 */
[----:B------:R-:W2:Y:S01]  /*0030*/  LDCU UR6, c[0x0][0x398] ;  /* 0x00007300ff0677ac */ /* 0x000ea20008000800 */
[----:B------:R-:W1:Y:S06]  /*0040*/  S2R R3, SR_TID.Y ;  /* 0x0000000000037919 */ /* 0x000e6c0000002200 */
[----:B------:R-:W0:Y:S08]  /*0050*/  S2UR UR5, SR_CTAID.X ;  /* 0x00000000000579c3 */ /* 0x000e300000002500 */
[----:B------:R-:W0:Y:S08]  /*0060*/  LDC R0, c[0x0][0x360] ;  /* 0x0000d800ff007b82 */ /* 0x000e300000000800 */
[----:B------:R-:W1:Y:S08]  /*0070*/  S2UR UR4, SR_CTAID.Y ;  /* 0x00000000000479c3 */ /* 0x000e700000002600 */
[----:B------:R-:W3:Y:S01]  /*0080*/  LDC R17, c[0x0][0x3a0] ;  /* 0x0000e800ff117b82 */ /* 0x000ee20000000800 */
[----:B0-----:R-:W-:-:S02]  /*0090*/  IMAD R0, R0, UR5, R5 ;  /* 0x0000000500007c24 */ /* 0x001fc4000f8e0205 */
[----:B-1----:R-:W-:-:S03]  /*00a0*/  IMAD R16, R16, UR4, R3 ;  /* 0x0000000410107c24 */ /* 0x002fc6000f8e0203 */
[----:B---3--:R-:W-:-:S04]  /*00b0*/  ISETP.GE.AND P0, PT, R0, R17, PT ;  /* 0x000000110000720c */ /* 0x008fc80003f06270 */
[----:B--2---:R-:W-:-:S13]  /*00c0*/  ISETP.GE.OR P0, PT, R16, UR6, P0 ;  /* 0x0000000610007c0c */ /* 0x004fda0008706670 */
[----:B------:R-:W-:Y:S05]  /*00d0*/  @P0 EXIT ;  /* 0x000000000000094d */ /* 0x000fea0003800000 */
[----:B------:R-:W0:Y:S01]  /*00e0*/  LDC R19, c[0x0][0x39c] ;  /* 0x0000e700ff137b82 */ /* 0x000e220000000800 */
[----:B------:R-:W1:Y:S01]  /*00f0*/  LDCU.64 UR4, c[0x0][0x358] ;  /* 0x00006b00ff0477ac */ /* 0x000e620008000a00 */
[----:B------:R-:W-:Y:S01]  /*0100*/  HFMA2 R24, -RZ, RZ, 0, 0 ;  /* 0x00000000ff187431 */ /* 0x000fe200000001ff */
[----:B0-----:R-:W-:-:S13]  /*0110*/  ISETP.GE.AND P0, PT, R19, 0x1, PT ;  /* 0x000000011300780c */ /* 0x001fda0003f06270 */
[----:B-1----:R-:W-:Y:S05]  /*0120*/  @!P0 BRA `(.L_x_0) ;  /* 0x0000000400e08947 */ /* 0x002fea0003800000 */
[C---:B------:R-:W-:Y:S01]  /*0130*/  ISETP.GE.U32.AND P1, PT, R19.reuse, 0x8, PT ;  /* 0x000000081300780c */ /* 0x040fe20003f26070 */
[----:B------:R-:W-:Y:S01]  /*0140*/  IMAD R20, R16, R19, RZ ;  /* 0x0000001310147224 */ /* 0x000fe200078e02ff */
[----:B------:R-:W-:Y:S02]  /*0150*/  LOP3.LUT R27, R19, 0x7, RZ, 0xc0, !PT ;  /* 0x00000007131b7812 */ /* 0x000fe400078ec0ff */
[----:B------:R-:W-:Y:S02]  /*0160*/  MOV R24, RZ ;  /* 0x000000ff00187202 */ /* 0x000fe40000000f00 */
[----:B------:R-:W-:Y:S02]  /*0170*/  ISETP.NE.AND P0, PT, R27, RZ, PT ;  /* 0x000000ff1b00720c */ /* 0x000fe40003f05270 */
[----:B------:R-:W-:-:S05]  /*0180*/  MOV R21, RZ ;  /* 0x000000ff00157202 */ /* 0x000fca0000000f00 */
[----:B------:R-:W-:Y:S06]  /*0190*/  @!P1 BRA `(.L_x_1) ;  /* 0x0000000000c49947 */ /* 0x000fec0003800000 */
[----:B------:R-:W0:Y:S01]  /*01a0*/  LDC.64 R2, c[0x0][0x380] ;  /* 0x0000e000ff027b82 */ /* 0x000e220000000a00 */
[----:B------:R-:W-:Y:S02]  /*01b0*/  LOP3.LUT R21, R19, 0x7ffffff8, RZ, 0xc0, !PT ;  /* 0x7ffffff813157812 */ /* 0x000fe400078ec0ff */
[----:B------:R-:W-:Y:S02]  /*01c0*/  MOV R24, RZ ;  /* 0x000000ff00187202 */ /* 0x000fe40000000f00 */
[----:B------:R-:W-:Y:S02]  /*01d0*/  MOV R18, R0 ;  /* 0x0000000000127202 */ /* 0x000fe40000000f00 */
[----:B------:R-:W-:Y:S01]  /*01e0*/  IADD3 R22, PT, PT, -R21, RZ, RZ ;  /* 0x000000ff15167210 */ /* 0x000fe20007ffe1ff */
[----:B0-----:R-:W-:-:S03]  /*01f0*/  IMAD.WIDE.U32 R2, R20, 0x4, R2 ;  /* 0x0000000414027825 */ /* 0x001fc600078e0002 */
[----:B------:R-:W-:-:S04]  /*0200*/  IADD3 R4, P1, PT, R2, 0x10, RZ ;  /* 0x0000001002047810 */ /* 0x000fc80007f3e0ff */
[----:B------:R-:W-:-:S09]  /*0210*/  IADD3.X R5, PT, PT, RZ, R3, RZ, P1, !PT ;  /* 0x00000003ff057210 */ /* 0x000fd20000ffe4ff */
.L_x_2:
[----:B------:R-:W0:Y:S01]  /*0220*/  LDC.64 R14, c[0x0][0x388] ;  /* 0x0000e200ff0e7b82 */ /* 0x000e220000000a00 */
[----:B------:R-:W-:Y:S02]  /*0230*/  MOV R2, R4 ;  /* 0x0000000400027202 */ /* 0x000fe40000000f00 */
[----:B------:R-:W-:-:S05]  /*0240*/  MOV R3, R5 ;  /* 0x0000000500037202 */ /* 0x000fca0000000f00 */
[----:B------:R-:W2:Y:S04]  /*0250*/  LDG.E.CONSTANT R25, desc[UR4][R2.64+-0x10] ;  /* 0xfffff00402197981 */ /* 0x000ea8000c1e9900 */
[----:B------:R-:W3:Y:S04]  /*0260*/  LDG.E.CONSTANT R23, desc[UR4][R2.64+-0xc] ;  /* 0xfffff40402177981 */ /* 0x000ee8000c1e9900 */
[----:B------:R-:W4:Y:S04]  /*0270*/  LDG.E.CONSTANT R29, desc[UR4][R2.64+-0x8] ;  /* 0xfffff804021d7981 */ /* 0x000f28000c1e9900 */
[----:B------:R-:W5:Y:S01]  /*0280*/  LDG.E.CONSTANT R28, desc[UR4][R2.64+-0x4] ;  /* 0xfffffc04021c7981 */ /* 0x000f62000c1e9900 */
[----:B0-----:R-:W-:-:S05]  /*0290*/  IMAD.WIDE R14, R18, 0x4, R14 ;  /* 0x00000004120e7825 */ /* 0x001fca00078e020e */
[----:B------:R0:W2:Y:S01]  /*02a0*/  LDG.E.CONSTANT R26, desc[UR4][R14.64] ;  /* 0x000000040e1a7981 */ /* 0x0000a2000c1e9900 */
[----:B------:R-:W-:-:S04]  /*02b0*/  IMAD.WIDE R12, R17, 0x4, R14 ;  /* 0x00000004110c7825 */ /* 0x000fc800078e020e */
[C---:B------:R-:W-:Y:S02]  /*02c0*/  IMAD.WIDE R4, R17.reuse, 0x4, R12 ;  /* 0x0000000411047825 */ /* 0x040fe400078e020c */
[----:B------:R-:W3:Y:S02]  /*02d0*/  LDG.E.CONSTANT R12, desc[UR4][R12.64] ;  /* 0x000000040c0c7981 */ /* 0x000ee4000c1e9900 */
[C---:B------:R-:W-:Y:S02]  /*02e0*/  IMAD.WIDE R8, R17.reuse, 0x4, R4 ;  /* 0x0000000411087825 */ /* 0x040fe400078e0204 */
[----:B------:R-:W4:Y:S02]  /*02f0*/  LDG.E.CONSTANT R4, desc[UR4][R4.64] ;  /* 0x0000000404047981 */ /* 0x000f24000c1e9900 */
[C---:B------:R-:W-:Y:S02]  /*0300*/  IMAD.WIDE R6, R17.reuse, 0x4, R8 ;  /* 0x0000000411067825 */ /* 0x040fe400078e0208 */
[----:B------:R-:W5:Y:S02]  /*0310*/  LDG.E.CONSTANT R8, desc[UR4][R8.64] ;  /* 0x0000000408087981 */ /* 0x000f64000c1e9900 */
[----:B------:R-:W-:-:S02]  /*0320*/  IMAD.WIDE R10, R17, 0x4, R6 ;  /* 0x00000004110a7825 */ /* 0x000fc400078e0206 */
[----:B------:R-:W5:Y:S04]  /*0330*/  LDG.E.CONSTANT R5, desc[UR4][R2.64] ;  /* 0x0000000402057981 */ /* 0x000f68000c1e9900 */
[----:B------:R-:W5:Y:S01]  /*0340*/  LDG.E.CONSTANT R6, desc[UR4][R6.64] ;  /* 0x0000000406067981 */ /* 0x000f62000c1e9900 */
[----:B0-----:R-:W-:-:S03]  /*0350*/  IMAD.WIDE R14, R17, 0x4, R10 ;  /* 0x00000004110e7825 */ /* 0x001fc600078e020a */
[----:B------:R-:W5:Y:S04]  /*0360*/  LDG.E.CONSTANT R10, desc[UR4][R10.64] ;  /* 0x000000040a0a7981 */ /* 0x000f68000c1e9900 */
[----:B------:R-:W5:Y:S04]  /*0370*/  LDG.E.CONSTANT R13, desc[UR4][R14.64] ;  /* 0x000000040e0d7981 */ /* 0x000f68000c1e9900 */
[----:B------:R-:W5:Y:S04]  /*0380*/  LDG.E.CONSTANT R7, desc[UR4][R2.64+0x4] ;  /* 0x0000040402077981 */ /* 0x000f68000c1e9900 */
[----:B------:R-:W5:Y:S01]  /*0390*/  LDG.E.CONSTANT R9, desc[UR4][R2.64+0xc] ;  /* 0x00000c0402097981 */ /* 0x000f62000c1e9900 */
[----:B--2---:R-:W-:Y:S01]  /*03a0*/  FFMA R26, R25, R26, R24 ;  /* 0x0000001a191a7223 */ /* 0x004fe20000000018 */
[----:B------:R-:W-:-:S02]  /*03b0*/  IMAD.WIDE R24, R17, 0x4, R14 ;  /* 0x0000000411187825 */ /* 0x000fc400078e020e */
[----:B------:R-:W2:Y:S04]  /*03c0*/  LDG.E.CONSTANT R14, desc[UR4][R2.64+0x8] ;  /* 0x00000804020e7981 */ /* 0x000ea8000c1e9900 */
[----:B------:R-:W2:Y:S01]  /*03d0*/  LDG.E.CONSTANT R24, desc[UR4][R24.64] ;  /* 0x0000000418187981 */ /* 0x000ea2000c1e9900 */
[----:B---3--:R-:W-:Y:S01]  /*03e0*/  FFMA R12, R23, R12, R26 ;  /* 0x0000000c170c7223 */ /* 0x008fe2000000001a */
[----:B------:R-:W-:-:S03]  /*03f0*/  IADD3 R22, PT, PT, R22, 0x8, RZ ;  /* 0x0000000816167810 */ /* 0x000fc60007ffe0ff */
[----:B----4-:R-:W-:Y:S01]  /*0400*/  FFMA R29, R29, R4, R12 ;  /* 0x000000041d1d7223 */ /* 0x010fe2000000000c */
[----:B------:R-:W-:-:S03]  /*0410*/  ISETP.NE.AND P1, PT, R22, RZ, PT ;  /* 0x000000ff1600720c */ /* 0x000fc60003f25270 */
[----:B-----5:R-:W-:Y:S01]  /*0420*/  FFMA R8, R28, R8, R29 ;  /* 0x000000081c087223 */ /* 0x020fe2000000001d */
[----:B------:R-:W-:-:S03]  /*0430*/  IADD3 R4, P2, PT, R2, 0x20, RZ ;  /* 0x0000002002047810 */ /* 0x000fc60007f5e0ff */
[----:B------:R-:W-:Y:S01]  /*0440*/  FFMA R6, R5, R6, R8 ;  /* 0x0000000605067223 */ /* 0x000fe20000000008 */
[----:B------:R-:W-:Y:S02]  /*0450*/  IADD3.X R5, PT, PT, RZ, R3, RZ, P2, !PT ;  /* 0x00000003ff057210 */ /* 0x000fe400017fe4ff */
[----:B------:R-:W-:Y:S01]  /*0460*/  LEA R18, R17, R18, 0x3 ;  /* 0x0000001211127211 */ /* 0x000fe200078e18ff */
[----:B------:R-:W-:-:S04]  /*0470*/  FFMA R7, R7, R10, R6 ;  /* 0x0000000a07077223 */ /* 0x000fc80000000006 */
[----:B--2---:R-:W-:-:S04]  /*0480*/  FFMA R14, R14, R13, R7 ;  /* 0x0000000d0e0e7223 */ /* 0x004fc80000000007 */
[----:B------:R-:W-:Y:S01]  /*0490*/  FFMA R24, R9, R24, R14 ;  /* 0x0000001809187223 */ /* 0x000fe2000000000e */
[----:B------:R-:W-:Y:S06]  /*04a0*/  @P1 BRA `(.L_x_2) ;  /* 0xfffffffc005c1947 */ /* 0x000fec000383ffff */
.L_x_1:
[----:B------:R-:W-:Y:S05]  /*04b0*/  @!P0 BRA `(.L_x_0) ;  /* 0x0000000000fc8947 */ /* 0x000fea0003800000 */
[----:B------:R-:W-:Y:S02]  /*04c0*/  ISETP.GE.U32.AND P1, PT, R27, 0x4, PT ;  /* 0x000000041b00780c */ /* 0x000fe40003f26070 */
[----:B------:R-:W-:-:S04]  /*04d0*/  LOP3.LUT R14, R19, 0x3, RZ, 0xc0, !PT ;  /* 0x00000003130e7812 */ /* 0x000fc800078ec0ff */
[----:B------:R-:W-:-:S07]  /*04e0*/  ISETP.NE.AND P0, PT, R14, RZ, PT ;  /* 0x000000ff0e00720c */ /* 0x000fce0003f05270 */
[----:B------:R-:W-:Y:S06]  /*04f0*/  @!P1 BRA `(.L_x_3) ;  /* 0x00000000006c9947 */ /* 0x000fec0003800000 */
[----:B------:R-:W0:Y:S01]  /*0500*/  LDC.64 R4, c[0x0][0x388] ;  /* 0x0000e200ff047b82 */ /* 0x000e220000000a00 */
[----:B------:R-:W1:Y:S01]  /*0510*/  LDCU.64 UR6, c[0x0][0x380] ;  /* 0x00007000ff0677ac */ /* 0x000e620008000a00 */
[----:B------:R-:W-:Y:S01]  /*0520*/  IMAD R7, R21, R17, R0 ;  /* 0x0000001115077224 */ /* 0x000fe200078e0200 */
[CC--:B------:R-:W-:Y:S02]  /*0530*/  IADD3 R3, PT, PT, R20.reuse, R21.reuse, RZ ;  /* 0x0000001514037210 */ /* 0x0c0fe40007ffe0ff */
[----:B------:R-:W-:-:S03]  /*0540*/  IADD3 R8, P1, PT, R20, R21, RZ ;  /* 0x0000001514087210 */ /* 0x000fc60007f3e0ff */
[----:B------:R-:W2:Y:S01]  /*0550*/  LDC.64 R12, c[0x0][0x380] ;  /* 0x0000e000ff0c7b82 */ /* 0x000ea20000000a00 */
[----:B0-----:R-:W-:-:S04]  /*0560*/  IMAD.WIDE R4, R7, 0x4, R4 ;  /* 0x0000000407047825 */ /* 0x001fc800078e0204 */
[----:B------:R-:W-:Y:S02]  /*0570*/  IMAD.WIDE R6, R17, 0x4, R4 ;  /* 0x0000000411067825 */ /* 0x000fe400078e0204 */
[----:B------:R-:W3:Y:S02]  /*0580*/  LDG.E.CONSTANT R4, desc[UR4][R4.64] ;  /* 0x0000000404047981 */ /* 0x000ee4000c1e9900 */
[----:B--2---:R-:W-:Y:S01]  /*0590*/  IMAD.WIDE.U32 R12, R3, 0x4, R12 ;  /* 0x00000004030c7825 */ /* 0x004fe200078e000c */
[----:B------:R-:W-:Y:S02]  /*05a0*/  IADD3.X R3, PT, PT, RZ, RZ, RZ, P1, !PT ;  /* 0x000000ffff037210 */ /* 0x000fe40000ffe4ff */
[----:B-1----:R-:W-:-:S03]  /*05b0*/  LEA R2, P1, R8, UR6, 0x2 ;  /* 0x0000000608027c11 */ /* 0x002fc6000f8210ff */
[----:B------:R-:W3:Y:S01]  /*05c0*/  LDG.E.CONSTANT R13, desc[UR4][R12.64] ;  /* 0x000000040c0d7981 */ /* 0x000ee2000c1e9900 */
[----:B------:R-:W-:Y:S01]  /*05d0*/  LEA.HI.X R3, R8, UR7, R3, 0x2, P1 ;  /* 0x0000000708037c11 */ /* 0x000fe200088f1403 */
[C---:B------:R-:W-:Y:S02]  /*05e0*/  IMAD.WIDE R8, R17.reuse, 0x4, R6 ;  /* 0x0000000411087825 */ /* 0x040fe400078e0206 */
[----:B------:R-:W2:Y:S04]  /*05f0*/  LDG.E.CONSTANT R6, desc[UR4][R6.64] ;  /* 0x0000000406067981 */ /* 0x000ea8000c1e9900 */
[----:B------:R-:W2:Y:S01]  /*0600*/  LDG.E.CONSTANT R15, desc[UR4][R2.64+0x4] ;  /* 0x00000404020f7981 */ /* 0x000ea2000c1e9900 */
[----:B------:R-:W-:-:S03]  /*0610*/  IMAD.WIDE R10, R17, 0x4, R8 ;  /* 0x00000004110a7825 */ /* 0x000fc600078e0208 */
[----:B------:R-:W4:Y:S04]  /*0620*/  LDG.E.CONSTANT R22, desc[UR4][R8.64] ;  /* 0x0000000408167981 */ /* 0x000f28000c1e9900 */
[----:B------:R-:W4:Y:S04]  /*0630*/  LDG.E.CONSTANT R18, desc[UR4][R2.64+0x8] ;  /* 0x0000080402127981 */ /* 0x000f28000c1e9900 */
[----:B------:R-:W5:Y:S04]  /*0640*/  LDG.E.CONSTANT R26, desc[UR4][R2.64+0xc] ;  /* 0x00000c04021a7981 */ /* 0x000f68000c1e9900 */
[----:B------:R-:W5:Y:S01]  /*0650*/  LDG.E.CONSTANT R10, desc[UR4][R10.64] ;  /* 0x000000040a0a7981 */ /* 0x000f62000c1e9900 */
[----:B------:R-:W-:Y:S01]  /*0660*/  IADD3 R21, PT, PT, R21, 0x4, RZ ;  /* 0x0000000415157810 */ /* 0x000fe20007ffe0ff */
[----:B---3--:R-:W-:-:S04]  /*0670*/  FFMA R24, R13, R4, R24 ;  /* 0x000000040d187223 */ /* 0x008fc80000000018 */
[----:B--2---:R-:W-:-:S04]  /*0680*/  FFMA R15, R15, R6, R24 ;  /* 0x000000060f0f7223 */ /* 0x004fc80000000018 */
[----:B----4-:R-:W-:-:S04]  /*0690*/  FFMA R15, R18, R22, R15 ;  /* 0x00000016120f7223 */ /* 0x010fc8000000000f */
[----:B-----5:R-:W-:-:S07]  /*06a0*/  FFMA R24, R26, R10, R15 ;  /* 0x0000000a1a187223 */ /* 0x020fce000000000f */
.L_x_3:
[----:B------:R-:W-:Y:S05]  /*06b0*/  @!P0 BRA `(.L_x_0) ;  /* 0x00000000007c8947 */ /* 0x000fea0003800000 */
[----:B------:R-:W-:Y:S01]  /*06c0*/  ISETP.NE.AND P1, PT, R14, 0x1, PT ;  /* 0x000000010e00780c */ /* 0x000fe20003f25270 */
[----:B------:R-:W0:Y:S01]  /*06d0*/  LDC.64 R10, c[0x0][0x380] ;  /* 0x0000e000ff0a7b82 */ /* 0x000e220000000a00 */
[----:B------:R-:W-:-:S04]  /*06e0*/  LOP3.LUT R19, R19, 0x1, RZ, 0xc0, !PT ;  /* 0x0000000113137812 */ /* 0x000fc800078ec0ff */
[----:B------:R-:W-:-:S03]  /*06f0*/  ISETP.NE.U32.AND P0, PT, R19, 0x1, PT ;  /* 0x000000011300780c */ /* 0x000fc60003f05070 */
[----:B------:R-:W1:Y:S04]  /*0700*/  LDC.64 R8, c[0x0][0x388] ;  /* 0x0000e200ff087b82 */ /* 0x000e680000000a00 */
[CC--:B------:R-:W-:Y:S02]  /*0710*/  @P1 IADD3 R13, PT, PT, R20.reuse, R21.reuse, RZ ;  /* 0x00000015140d1210 */ /* 0x0c0fe40007ffe0ff */
[----:B------:R-:W-:Y:S02]  /*0720*/  @P1 IADD3 R12, P2, PT, R20, R21, RZ ;  /* 0x00000015140c1210 */ /* 0x000fe40007f5e0ff */
[----:B------:R-:W2:Y:S02]  /*0730*/  @P1 LDC.64 R2, c[0x0][0x380] ;  /* 0x0000e000ff021b82 */ /* 0x000ea40000000a00 */
[----:B------:R-:W-:-:S06]  /*0740*/  @P1 IADD3.X R14, PT, PT, RZ, RZ, RZ, P2, !PT ;  /* 0x000000ffff0e1210 */ /* 0x000fcc00017fe4ff */
[----:B------:R-:W3:Y:S01]  /*0750*/  LDC.64 R4, c[0x0][0x380] ;  /* 0x0000e000ff047b82 */ /* 0x000ee20000000a00 */
[----:B0-----:R-:W-:-:S04]  /*0760*/  @P1 IMAD.WIDE.U32 R10, R13, 0x4, R10 ;  /* 0x000000040d0a1825 */ /* 0x001fc800078e000a */
[C---:B------:R-:W-:Y:S01]  /*0770*/  @P1 IMAD R13, R21.reuse, R17, R0 ;  /* 0x00000011150d1224 */ /* 0x040fe200078e0200 */
[----:B------:R-:W-:Y:S01]  /*0780*/  @P1 IADD3 R21, PT, PT, R21, 0x2, RZ ;  /* 0x0000000215151810 */ /* 0x000fe20007ffe0ff */
[----:B------:R-:W4:Y:S01]  /*0790*/  @P1 LDG.E.CONSTANT R11, desc[UR4][R10.64] ;  /* 0x000000040a0b1981 */ /* 0x000f22000c1e9900 */
[----:B------:R-:W0:Y:S01]  /*07a0*/  LDC.64 R6, c[0x0][0x388] ;  /* 0x0000e200ff067b82 */ /* 0x000e220000000a00 */
[----:B-1----:R-:W-:Y:S01]  /*07b0*/  @P1 IMAD.WIDE R8, R13, 0x4, R8 ;  /* 0x000000040d081825 */ /* 0x002fe200078e0208 */
[----:B------:R-:W-:Y:S02]  /*07c0*/  @!P0 IADD3 R15, PT, PT, R20, R21, RZ ;  /* 0x00000015140f8210 */ /* 0x000fe40007ffe0ff */
[----:B--2---:R-:W-:Y:S01]  /*07d0*/  @P1 LEA R2, P2, R12, R2, 0x2 ;  /* 0x000000020c021211 */ /* 0x004fe200078410ff */
[----:B------:R-:W-:-:S03]  /*07e0*/  @!P0 IMAD R21, R21, R17, R0 ;  /* 0x0000001115158224 */ /* 0x000fc600078e0200 */
[----:B------:R-:W-:Y:S01]  /*07f0*/  @P1 LEA.HI.X R3, R12, R3, R14, 0x2, P2 ;  /* 0x000000030c031211 */ /* 0x000fe200010f140e */
[----:B------:R-:W-:Y:S01]  /*0800*/  @P1 IMAD.WIDE R12, R17, 0x4, R8 ;  /* 0x00000004110c1825 */ /* 0x000fe200078e0208 */
[----:B------:R-:W4:Y:S03]  /*0810*/  @P1 LDG.E.CONSTANT R14, desc[UR4][R8.64] ;  /* 0x00000004080e1981 */ /* 0x000f26000c1e9900 */
[----:B---3--:R-:W-:Y:S01]  /*0820*/  @!P0 IMAD.WIDE.U32 R4, R15, 0x4, R4 ;  /* 0x000000040f048825 */ /* 0x008fe200078e0004 */
[----:B------:R-:W2:Y:S04]  /*0830*/  @P1 LDG.E.CONSTANT R2, desc[UR4][R2.64+0x4] ;  /* 0x0000040402021981 */ /* 0x000ea8000c1e9900 */
[----:B------:R-:W2:Y:S01]  /*0840*/  @P1 LDG.E.CONSTANT R12, desc[UR4][R12.64] ;  /* 0x000000040c0c1981 */ /* 0x000ea2000c1e9900 */
[----:B0-----:R-:W-:-:S03]  /*0850*/  @!P0 IMAD.WIDE R6, R21, 0x4, R6 ;  /* 0x0000000415068825 */ /* 0x001fc600078e0206 */
[----:B------:R-:W3:Y:S04]  /*0860*/  @!P0 LDG.E.CONSTANT R5, desc[UR4][R4.64] ;  /* 0x0000000404058981 */ /* 0x000ee8000c1e9900 */
[----:B------:R-:W3:Y:S01]  /*0870*/  @!P0 LDG.E.CONSTANT R6, desc[UR4][R6.64] ;  /* 0x0000000406068981 */ /* 0x000ee2000c1e9900 */
[----:B----4-:R-:W-:-:S04]  /*0880*/  @P1 FFMA R11, R11, R14, R24 ;  /* 0x0000000e0b0b1223 */ /* 0x010fc80000000018 */
[----:B--2---:R-:W-:-:S04]  /*0890*/  @P1 FFMA R24, R2, R12, R11 ;  /* 0x0000000c02181223 */ /* 0x004fc8000000000b */
[----:B---3--:R-:W-:-:S07]  /*08a0*/  @!P0 FFMA R24, R5, R6, R24 ;  /* 0x0000000605188223 */ /* 0x008fce0000000018 */
.L_x_0:
[----:B------:R-:W0:Y:S01]  /*08b0*/  LDC.64 R2, c[0x0][0x390] ;  /* 0x0000e400ff027b82 */ /* 0x000e220000000a00 */
[----:B------:R-:W-:-:S04]  /*08c0*/  IMAD R17, R16, R17, R0 ;  /* 0x0000001110117224 */ /* 0x000fc800078e0200 */
[----:B0-----:R-:W-:-:S05]  /*08d0*/  IMAD.WIDE R2, R17, 0x4, R2 ;  /* 0x0000000411027825 */ /* 0x001fca00078e0202 */
[----:B------:R-:W-:Y:S01]  /*08e0*/  STG.E desc[UR4][R2.64], R24 ;  /* 0x0000001802007986 */ /* 0x000fe2000c101904 */
[----:B------:R-:W-:Y:S05]  /*08f0*/  EXIT ;  /* 0x000000000000794d */ /* 0x000fea0003800000 */
.L_x_4:
[----:B------:R-:W-:-:S00]  /*0900*/  BRA `(.L_x_4) ;  /* 0xfffffffc00fc7947 */ /* 0x000fc0000383ffff */
[----:B------:R-:W-:-:S00]  /*0910*/  NOP ;  /* 0x0000000000007918 */ /* 0x000fc00000000000 */
        /* <DEDUP_REMOVED lines=14> */
.L_x_16:


//--------------------- .text._Z12wmma_exampleP6__halfS0_Pfiiiff --------------------------
	.section	.text._Z12wmma_exampleP6__halfS0_Pfiiiff,"ax",@progbits
	.align	128
        .global         _Z12wmma_exampleP6__halfS0_Pfiiiff
        .type           _Z12wmma_exampleP6__halfS0_Pfiiiff,@function
        .size           _Z12wmma_exampleP6__halfS0_Pfiiiff,(.L_x_17 - _Z12wmma_exampleP6__halfS0_Pfiiiff)
        .other          _Z12wmma_exampleP6__halfS0_Pfiiiff,@"STO_CUDA_ENTRY STV_DEFAULT"
_Z12wmma_exampleP6__halfS0_Pfiiiff:
.text._Z12wmma_exampleP6__halfS0_Pfiiiff:
[----:B------:R-:W-:Y:S01]  /*0000*/  LDC R1, c[0x0][0x37c] ;  /* 0x0000df00ff017b82 */ /* 0x000fe20000000800 */
[----:B------:R-:W0:Y:S07]  /*0010*/  S2R R0, SR_TID.X ;  /* 0x0000000000007919 */ /* 0x000e2e0000002100 */
[----:B------:R-:W0:Y:S01]  /*0020*/  S2UR UR4, SR_CTAID.X ;  /* 0x00000000000479c3 */ /* 0x000e220000002500 */
[----:B------:R-:W1:Y:S01]  /*0030*/  LDCU UR8, c[0x0][0x3a0] ;  /* 0x00007400ff0877ac */ /* 0x000e620008000800 */
[----:B------:R-:W-:Y:S01]  /*0040*/  CS2R R4, SRZ ;  /* 0x0000000000047805 */ /* 0x000fe2000001ff00 */
[----:B------:R-:W2:Y:S01]  /*0050*/  S2R R3, SR_TID.Y ;  /* 0x0000000000037919 */ /* 0x000ea20000002200 */
[----:B------:R-:W-:-:S02]  /*0060*/  CS2R R6, SRZ ;  /* 0x0000000000067805 */ /* 0x000fc4000001ff00 */
[----:B------:R-:W-:Y:S02]  /*0070*/  CS2R R8, SRZ ;  /* 0x0000000000087805 */ /* 0x000fe4000001ff00 */
[----:B------:R-:W-:Y:S01]  /*0080*/  CS2R R10, SRZ ;  /* 0x00000000000a7805 */ /* 0x000fe2000001ff00 */
[----:B------:R-:W3:Y:S01]  /*0090*/  LDCU.64 UR6, c[0x0][0x358] ;  /* 0x00006b00ff0677ac */ /* 0x000ee20008000a00 */
[----:B------:R-:W0:Y:S08]  /*00a0*/  LDC R25, c[0x0][0x360] ;  /* 0x0000d800ff197b82 */ /* 0x000e300000000800 */
[----:B------:R-:W2:Y:S01]  /*00b0*/  S2UR UR5, SR_CTAID.Y ;  /* 0x00000000000579c3 */ /* 0x000ea20000002600 */
[----:B-1----:R-:W-:-:S07]  /*00c0*/  UISETP.GE.AND UP0, UPT, UR8, 0x1, UPT ;  /* 0x000000010800788c */ /* 0x002fce000bf06270 */
[----:B------:R-:W2:Y:S01]  /*00d0*/  LDC R24, c[0x0][0x364] ;  /* 0x0000d900ff187b82 */ /* 0x000ea20000000800 */
[----:B0-----:R-:W-:-:S05]  /*00e0*/  IMAD R25, R25, UR4, R0 ;  /* 0x0000000419197c24 */ /* 0x001fca000f8e0200 */
[----:B------:R-:W-:Y:S01]  /*00f0*/  SHF.R.U32.HI R25, RZ, 0x5, R25 ;  /* 0x00000005ff197819 */ /* 0x000fe20000011619 */
[----:B--2---:R-:W-:Y:S01]  /*0100*/  IMAD R24, R24, UR5, R3 ;  /* 0x0000000518187c24 */ /* 0x004fe2000f8e0203 */
[----:B---3--:R-:W-:Y:S06]  /*0110*/  BRA.U !UP0, `(.L_x_5) ;  /* 0x0000001108007547 */ /* 0x008fec000b800000 */
[----:B------:R-:W0:Y:S01]  /*0120*/  LDCU.64 UR4, c[0x0][0x398] ;  /* 0x00007300ff0477ac */ /* 0x000e220008000a00 */
[----:B------:R-:W-:Y:S01]  /*0130*/  IMAD.SHL.U32 R2, R24, 0x10, RZ ;  /* 0x0000001018027824 */ /* 0x000fe200078e00ff */
[----:B------:R-:W-:Y:S01]  /*0140*/  CS2R R10, SRZ ;  /* 0x00000000000a7805 */ /* 0x000fe2000001ff00 */
[----:B------:R-:W-:Y:S01]  /*0150*/  IMAD.SHL.U32 R0, R25, 0x10, RZ ;  /* 0x0000001019007824 */ /* 0x000fe200078e00ff */
[----:B------:R-:W-:Y:S01]  /*0160*/  UISETP.GE.U32.AND UP0, UPT, UR8, 0x31, UPT ;  /* 0x000000310800788c */ /* 0x000fe2000bf06070 */
[----:B------:R-:W-:Y:S01]  /*0170*/  IMAD.MOV.U32 R19, RZ, RZ, RZ ;  /* 0x000000ffff137224 */ /* 0x000fe200078e00ff */
[----:B------:R-:W-:Y:S02]  /*0180*/  CS2R R8, SRZ ;  /* 0x0000000000087805 */ /* 0x000fe4000001ff00 */
[----:B------:R-:W-:Y:S02]  /*0190*/  CS2R R6, SRZ ;  /* 0x0000000000067805 */ /* 0x000fe4000001ff00 */
[----:B------:R-:W-:Y:S01]  /*01a0*/  CS2R R4, SRZ ;  /* 0x0000000000047805 */ /* 0x000fe2000001ff00 */
[----:B------:R-:W1:Y:S01]  /*01b0*/  LDCU.64 UR10, c[0x0][0x380] ;  /* 0x00007000ff0a77ac */ /* 0x000e620008000a00 */
[----:B0-----:R-:W-:Y:S01]  /*01c0*/  IMAD.U32 R13, RZ, RZ, UR4 ;  /* 0x00000004ff0d7e24 */ /* 0x001fe2000f8e00ff */
[----:B------:R-:W-:Y:S01]  /*01d0*/  ISETP.GE.AND P0, PT, R2, UR5, PT ;  /* 0x0000000502007c0c */ /* 0x000fe2000bf06270 */
[----:B------:R-:W-:-:S03]  /*01e0*/  UIADD3 UR4, UPT, UPT, UR8, -0x1, URZ ;  /* 0xffffffff08047890 */ /* 0x000fc6000fffe0ff */
[----:B------:R-:W-:Y:S01]  /*01f0*/  ISETP.LT.AND P0, PT, R0, R13, !P0 ;  /* 0x0000000d0000720c */ /* 0x000fe20004701270 */
[----:B------:R-:W-:Y:S01]  /*0200*/  IMAD R0, R2, UR8, RZ ;  /* 0x0000000802007c24 */ /* 0x000fe2000f8e02ff */
[----:B------:R-:W-:Y:S01]  /*0210*/  ULEA.HI UR4, UR4, 0x1, URZ, 0x1c ;  /* 0x0000000104047891 */ /* 0x000fe2000f8fe0ff */
[----:B------:R-:W-:Y:S11]  /*0220*/  BRA.U !UP0, `(.L_x_6) ;  /* 0x0000000908cc7547 */ /* 0x000ff6000b800000 */
[----:B------:R-:W-:Y:S01]  /*0230*/  ULOP3.LUT UR4, UR4, 0x1ffffffc, URZ, 0xc0, !UPT ;  /* 0x1ffffffc04047892 */ /* 0x000fe2000f8ec0ff */
[----:B------:R-:W-:Y:S01]  /*0240*/  BSSY.RECONVERGENT B0, `(.L_x_6) ;  /* 0x00000b1000007945 */ /* 0x000fe20003800200 */
[C---:B------:R-:W-:Y:S01]  /*0250*/  IMAD R18, R13.reuse, 0x30, RZ ;  /* 0x000000300d127824 */ /* 0x040fe200078e02ff */
[----:B------:R-:W-:Y:S01]  /*0260*/  MOV R11, RZ ;  /* 0x000000ff000b7202 */ /* 0x000fe20000000f00 */
[----:B------:R-:W-:Y:S01]  /*0270*/  UIADD3 UR4, UPT, UPT, -UR4, URZ, URZ ;  /* 0x000000ff04047290 */ /* 0x000fe2000fffe1ff */
[C---:B------:R-:W-:Y:S01]  /*0280*/  IMAD.SHL.U32 R2, R13.reuse, 0x20, RZ ;  /* 0x000000200d027824 */ /* 0x040fe200078e00ff */
[----:B------:R-:W0:Y:S01]  /*0290*/  LDCU UR12, c[0x0][0x398] ;  /* 0x00007300ff0c77ac */ /* 0x000e220008000800 */
[----:B------:R-:W-:Y:S02]  /*02a0*/  IMAD.SHL.U32 R3, R13, 0x10, RZ ;  /* 0x000000100d037824 */ /* 0x000fe400078e00ff */
[----:B------:R-:W-:Y:S01]  /*02b0*/  IMAD.MOV.U32 R16, RZ, RZ, RZ ;  /* 0x000000ffff107224 */ /* 0x000fe200078e00ff */
[----:B------:R-:W2:Y:S01]  /*02c0*/  LDCU.64 UR8, c[0x0][0x380] ;  /* 0x00007000ff0877ac */ /* 0x000ea20008000a00 */
[----:B------:R-:W-:-:S02]  /*02d0*/  IMAD.MOV.U32 R19, RZ, RZ, RZ ;  /* 0x000000ffff137224 */ /* 0x000fc400078e00ff */
[----:B------:R-:W-:-:S07]  /*02e0*/  IMAD.U32 R17, RZ, RZ, UR4 ;  /* 0x00000004ff117e24 */ /* 0x000fce000f8e00ff */
.L_x_11:
[----:B------:R-:W-:Y:S05]  /*02f0*/  @!P0 BRA `(.L_x_7) ;  /* 0x00000000009c8947 */ /* 0x000fea0003800000 */
[----:B------:R-:W3:Y:S01]  /*0300*/  S2R R22, SR_LANEID ;  /* 0x0000000000167919 */ /* 0x000ee20000000000 */
[----:B------:R-:W4:Y:S01]  /*0310*/  LDC R27, c[0x0][0x398] ;  /* 0x0000e600ff1b7b82 */ /* 0x000f220000000800 */
[----:B------:R-:W-:Y:S02]  /*0320*/  IMAD.SHL.U32 R13, R25, 0x10, RZ ;  /* 0x00000010190d7824 */ /* 0x000fe400078e00ff */
[----:B------:R-:W-:-:S03]  /*0330*/  IMAD.MOV.U32 R23, RZ, RZ, RZ ;  /* 0x000000ffff177224 */ /* 0x000fc600078e00ff */
[----:B------:R-:W-:Y:S02]  /*0340*/  IADD3 R20, P1, PT, R13, R16, RZ ;  /* 0x000000100d147210 */ /* 0x000fe40007f3e0ff */
[----:B------:R-:W5:Y:S02]  /*0350*/  LDC R21, c[0x0][0x3a0] ;  /* 0x0000e800ff157b82 */ /* 0x000f640000000800 */
[----:B------:R-:W-:Y:S02]  /*0360*/  LEA.HI.X.SX32 R13, R16, RZ, 0x1, P1 ;  /* 0x000000ff100d7211 */ /* 0x000fe400008f0eff */
[----:B--2---:R-:W-:-:S04]  /*0370*/  LEA R15, P1, R20, UR8, 0x1 ;  /* 0x00000008140f7c11 */ /* 0x004fc8000f8208ff */
[----:B------:R-:W-:Y:S02]  /*0380*/  LEA.HI.X R20, R20, UR9, R13, 0x1, P1 ;  /* 0x0000000914147c11 */ /* 0x000fe400088f0c0d */
[----:B----4-:R-:W-:Y:S02]  /*0390*/  SHF.R.U32.HI R12, RZ, 0x1, R27 ;  /* 0x00000001ff0c7819 */ /* 0x010fe4000001161b */
[----:B---3--:R-:W-:Y:S02]  /*03a0*/  SHF.R.U32.HI R29, RZ, 0x2, R22 ;  /* 0x00000002ff1d7819 */ /* 0x008fe40000011616 */
[----:B------:R-:W-:-:S05]  /*03b0*/  LOP3.LUT R22, R22, 0x3, RZ, 0xc0, !PT ;  /* 0x0000000316167812 */ /* 0x000fca00078ec0ff */
[----:B------:R-:W-:-:S03]  /*03c0*/  IMAD.WIDE.U32 R12, R29, R12, R22 ;  /* 0x0000000c1d0c7225 */ /* 0x000fc600078e0016 */
[----:B------:R-:W-:-:S04]  /*03d0*/  LEA R14, P1, R12, R15, 0x2 ;  /* 0x0000000f0c0e7211 */ /* 0x000fc800078210ff */
[----:B------:R-:W-:Y:S02]  /*03e0*/  LEA.HI.X R15, R12, R20, R13, 0x2, P1 ;  /* 0x000000140c0f7211 */ /* 0x000fe400008f140d */
[----:B-----5:R-:W-:Y:S01]  /*03f0*/  SHF.R.U32.HI R12, RZ, 0x1, R21 ;  /* 0x00000001ff0c7819 */ /* 0x020fe20000011615 */
[----:B------:R-:W-:-:S04]  /*0400*/  IMAD.WIDE.U32 R26, R27, 0x10, R14 ;  /* 0x000000101b1a7825 */ /* 0x000fc800078e000e */
[----:B------:R-:W-:Y:S02]  /*0410*/  IMAD.WIDE.U32 R12, R29, R12, R22 ;  /* 0x0000000c1d0c7225 */ /* 0x000fe400078e0016 */
[----:B------:R-:W2:Y:S02]  /*0420*/  LDC.64 R22, c[0x0][0x388] ;  /* 0x0000e200ff167b82 */ /* 0x000ea40000000a00 */
[----:B--2---:R-:W-:-:S03]  /*0430*/  IMAD.WIDE.U32 R22, R0, 0x2, R22 ;  /* 0x0000000200167825 */ /* 0x004fc600078e0016 */
[----:B------:R-:W-:-:S04]  /*0440*/  LEA R28, P1, R12, R22, 0x2 ;  /* 0x000000160c1c7211 */ /* 0x000fc800078210ff */
[----:B------:R-:W-:Y:S02]  /*0450*/  LEA.HI.X R29, R12, R23, R13, 0x2, P1 ;  /* 0x000000170c1d7211 */ /* 0x000fe400008f140d */
[----:B------:R-:W2:Y:S04]  /*0460*/  LDG.E R12, desc[UR6][R14.64] ;  /* 0x000000060e0c7981 */ /* 0x000ea8000c1e1900 */
[----:B------:R-:W3:Y:S04]  /*0470*/  LDG.E R13, desc[UR6][R14.64+0x10] ;  /* 0x000010060e0d7981 */ /* 0x000ee8000c1e1900 */
[----:B------:R-:W4:Y:S04]  /*0480*/  LDG.E R20, desc[UR6][R28.64] ;  /* 0x000000061c147981 */ /* 0x000f28000c1e1900 */
[----:B------:R-:W5:Y:S04]  /*0490*/  LDG.E R14, desc[UR6][R26.64] ;  /* 0x000000061a0e7981 */ /* 0x000f68000c1e1900 */
[----:B------:R0:W4:Y:S02]  /*04a0*/  LDG.E R15, desc[UR6][R26.64+0x10] ;  /* 0x000010061a0f7981 */ /* 0x000124000c1e1900 */
[----:B0-----:R-:W-:-:S02]  /*04b0*/  IMAD.WIDE.U32 R26, R21, 0x10, R28 ;  /* 0x00000010151a7825 */ /* 0x001fc400078e001c */
[----:B------:R-:W4:Y:S04]  /*04c0*/  LDG.E R21, desc[UR6][R28.64+0x10] ;  /* 0x000010061c157981 */ /* 0x000f28000c1e1900 */
[----:B------:R-:W4:Y:S04]  /*04d0*/  LDG.E R22, desc[UR6][R26.64] ;  /* 0x000000061a167981 */ /* 0x000f28000c1e1900 */
[----:B------:R-:W4:Y:S01]  /*04e0*/  LDG.E R23, desc[UR6][R26.64+0x10] ;  /* 0x000010061a177981 */ /* 0x000f22000c1e1900 */
[----:B------:R-:W-:Y:S05]  /*04f0*/  WARPSYNC.ALL ;  /* 0x0000000000007948 */ /* 0x000fea0003800000 */
[----:B--2---:R-:W-:Y:S04]  /*0500*/  MOVM.16.MT88 R12, R12 ;  /* 0x000000000c0c723a */ /* 0x004fe80000000000 */
[----:B---3--:R-:W-:Y:S04]  /*0510*/  MOVM.16.MT88 R13, R13 ;  /* 0x000000000d0d723a */ /* 0x008fe80000000000 */
[----:B-----5:R-:W-:Y:S04]  /*0520*/  MOVM.16.MT88 R14, R14 ;  /* 0x000000000e0e723a */ /* 0x020fe80000000000 */
[----:B----4-:R-:W0:Y:S02]  /*0530*/  MOVM.16.MT88 R15, R15 ;  /* 0x000000000f0f723a */ /* 0x010e240000000000 */
[C---:B0-----:R-:W-:Y:S08]  /*0540*/  HMMA.16816.F32 R4, R12.reuse, R20, R4 ;  /* 0x000000140c04723c */ /* 0x041ff00000001804 */
[----:B------:R-:W-:-:S15]  /*0550*/  HMMA.16816.F32 R8, R12, R22, R8 ;  /* 0x000000160c08723c */ /* 0x000fde0000001808 */
[----:B------:R-:W-:-:S05]  /*0560*/  NOP ;  /* 0x0000000000007918 */ /* 0x000fca0000000000 */
.L_x_7:
[----:B------:R-:W3:Y:S02]  /*0570*/  LDC.64 R22, c[0x0][0x388] ;  /* 0x0000e200ff167b82 */ /* 0x000ee40000000a00 */
[----:B---3--:R-:W-:Y:S01]  /*0580*/  IMAD.WIDE.U32 R22, R0, 0x2, R22 ;  /* 0x0000000200167825 */ /* 0x008fe200078e0016 */
[----:B------:R-:W-:Y:S06]  /*0590*/  @!P0 BRA `(.L_x_8) ;  /* 0x0000000000948947 */ /* 0x000fec0003800000 */
[----:B------:R-:W3:Y:S01]  /*05a0*/  S2R R20, SR_LANEID ;  /* 0x0000000000147919 */ /* 0x000ee20000000000 */
[----:B------:R-:W4:Y:S01]  /*05b0*/  LDC R29, c[0x0][0x398] ;  /* 0x0000e600ff1d7b82 */ /* 0x000f220000000800 */
[----:B------:R-:W-:Y:S02]  /*05c0*/  IMAD.SHL.U32 R12, R25, 0x10, RZ ;  /* 0x00000010190c7824 */ /* 0x000fe400078e00ff */
[----:B------:R-:W-:-:S03]  /*05d0*/  IMAD.MOV.U32 R21, RZ, RZ, RZ ;  /* 0x000000ffff157224 */ /* 0x000fc600078e00ff */
[----:B------:R-:W-:-:S04]  /*05e0*/  IADD3 R27, P1, PT, R12, R3, RZ ;  /* 0x000000030c1b7210 */ /* 0x000fc80007f3e0ff */
        /* <DEDUP_REMOVED lines=9> */
[----:B------:R-:W2:Y:S01]  /*0680*/  LDC R27, c[0x0][0x3a0] ;  /* 0x0000e800ff1b7b82 */ /* 0x000ea20000000800 */
[----:B------:R-:W-:Y:S02]  /*0690*/  IMAD.WIDE.U32 R28, R29, 0x10, R14 ;  /* 0x000000101d1c7825 */ /* 0x000fe400078e000e */
[----:B------:R-:W3:Y:S01]  /*06a0*/  LDG.E R12, desc[UR6][R14.64] ;  /* 0x000000060e0c7981 */ /* 0x000ee2000c1e1900 */
[----:B--2---:R-:W-:-:S05]  /*06b0*/  SHF.R.U32.HI R13, RZ, 0x1, R27 ;  /* 0x00000001ff0d7819 */ /* 0x004fca000001161b */
[----:B------:R-:W-:Y:S02]  /*06c0*/  IMAD.WIDE.U32 R20, R26, R13, R20 ;  /* 0x0000000d1a147225 */ /* 0x000fe400078e0014 */
[----:B------:R-:W2:Y:S04]  /*06d0*/  LDG.E R13, desc[UR6][R14.64+0x10] ;  /* 0x000010060e0d7981 */ /* 0x000ea8000c1e1900 */
[----:B------:R-:W4:Y:S04]  /*06e0*/  LDG.E R14, desc[UR6][R28.64] ;  /* 0x000000061c0e7981 */ /* 0x000f28000c1e1900 */
[----:B------:R5:W4:Y:S02]  /*06f0*/  LDG.E R15, desc[UR6][R28.64+0x10] ;  /* 0x000010061c0f7981 */ /* 0x000b24000c1e1900 */
[----:B-----5:R-:W-:-:S04]  /*0700*/  LEA R28, P1, R20, R22, 0x2 ;  /* 0x00000016141c7211 */ /* 0x020fc800078210ff */
[----:B------:R-:W-:-:S05]  /*0710*/  LEA.HI.X R29, R20, R23, R21, 0x2, P1 ;  /* 0x00000017141d7211 */ /* 0x000fca00008f1415 */
[----:B------:R-:W5:Y:S04]  /*0720*/  LDG.E R20, desc[UR6][R28.64+0x20] ;  /* 0x000020061c147981 */ /* 0x000f68000c1e1900 */
[----:B------:R-:W5:Y:S01]  /*0730*/  LDG.E R21, desc[UR6][R28.64+0x30] ;  /* 0x000030061c157981 */ /* 0x000f62000c1e1900 */
[----:B------:R-:W-:Y:S05]  /*0740*/  WARPSYNC.ALL ;  /* 0x0000000000007948 */ /* 0x000fea0003800000 */
[----:B------:R-:W-:Y:S01]  /*0750*/  IMAD.WIDE.U32 R26, R27, 0x10, R28 ;  /* 0x000000101b1a7825 */ /* 0x000fe200078e001c */
[----:B---3--:R-:W-:Y:S04]  /*0760*/  MOVM.16.MT88 R12, R12 ;  /* 0x000000000c0c723a */ /* 0x008fe80000000000 */
[----:B--2---:R-:W-:Y:S04]  /*0770*/  MOVM.16.MT88 R13, R13 ;  /* 0x000000000d0d723a */ /* 0x004fe80000000000 */
[----:B----4-:R-:W-:Y:S04]  /*0780*/  MOVM.16.MT88 R14, R14 ;  /* 0x000000000e0e723a */ /* 0x010fe80000000000 */
[----:B------:R-:W5:Y:S02]  /*0790*/  MOVM.16.MT88 R15, R15 ;  /* 0x000000000f0f723a */ /* 0x000f640000000000 */
[C---:B-----5:R-:W-:Y:S02]  /*07a0*/  HMMA.16816.F32 R4, R12.reuse, R20, R4 ;  /* 0x000000140c04723c */ /* 0x060fe40000001804 */
[----:B------:R-:W2:Y:S04]  /*07b0*/  LDG.E R20, desc[UR6][R26.64+0x20] ;  /* 0x000020061a147981 */ /* 0x000ea8000c1e1900 */
[----:B------:R-:W2:Y:S02]  /*07c0*/  LDG.E R21, desc[UR6][R26.64+0x30] ;  /* 0x000030061a157981 */ /* 0x000ea4000c1e1900 */
[----:B--2---:R-:W-:-:S15]  /*07d0*/  HMMA.16816.F32 R8, R12, R20, R8 ;  /* 0x000000140c08723c */ /* 0x004fde0000001808 */
[----:B------:R-:W-:-:S05]  /*07e0*/  NOP ;  /* 0x0000000000007918 */ /* 0x000fca0000000000 */
.L_x_8:
[----:B------:R-:W-:Y:S05]  /*07f0*/  @!P0 BRA `(.L_x_9) ;  /* 0x0000000000948947 */ /* 0x000fea0003800000 */
[----:B------:R-:W3:Y:S01]  /*0800*/  S2R R20, SR_LANEID ;  /* 0x0000000000147919 */ /* 0x000ee20000000000 */
[----:B------:R-:W4:Y:S01]  /*0810*/  LDC R29, c[0x0][0x398] ;  /* 0x0000e600ff1d7b82 */ /* 0x000f220000000800 */
[----:B------:R-:W-:Y:S01]  /*0820*/  IMAD.SHL.U32 R27, R25, 0x10, RZ ;  /* 0x00000010191b7824 */ /* 0x000fe200078e00ff */
[----:B------:R-:W-:-:S04]  /*0830*/  MOV R21, RZ ;  /* 0x000000ff00157202 */ /* 0x000fc80000000f00 */
        /* <DEDUP_REMOVED lines=33> */
.L_x_9:
[----:B------:R-:W-:Y:S05]  /*0a50*/  @!P0 BRA `(.L_x_10) ;  /* 0x0000000000948947 */ /* 0x000fea0003800000 */
[----:B------:R-:W3:Y:S01]  /*0a60*/  S2R R20, SR_LANEID ;  /* 0x0000000000147919 */ /* 0x000ee20000000000 */
[----:B------:R-:W4:Y:S01]  /*0a70*/  LDC R29, c[0x0][0x398] ;  /* 0x0000e600ff1d7b82 */ /* 0x000f220000000800 */
[----:B------:R-:W-:-:S07]  /*0a80*/  IMAD.MOV.U32 R21, RZ, RZ, RZ ;  /* 0x000000ffff157224 */ /* 0x000fce00078e00ff */
[----:B------:R-:W5:Y:S01]  /*0a90*/  LDC R15, c[0x0][0x3a0] ;  /* 0x0000e800ff0f7b82 */ /* 0x000f620000000800 */
[----:B----4-:R-:W-:Y:S02]  /*0aa0*/  SHF.R.U32.HI R12, RZ, 0x1, R29 ;  /* 0x00000001ff0c7819 */ /* 0x010fe4000001161d */
[----:B---3--:R-:W-:Y:S02]  /*0ab0*/  SHF.R.U32.HI R27, RZ, 0x2, R20 ;  /* 0x00000002ff1b7819 */ /* 0x008fe40000011614 */
[----:B------:R-:W-:Y:S02]  /*0ac0*/  LOP3.LUT R20, R20, 0x3, RZ, 0xc0, !PT ;  /* 0x0000000314147812 */ /* 0x000fe400078ec0ff */
[----:B-----5:R-:W-:-:S03]  /*0ad0*/  SHF.R.U32.HI R14, RZ, 0x1, R15 ;  /* 0x00000001ff0e7819 */ /* 0x020fc6000001160f */
[----:B------:R-:W-:-:S04]  /*0ae0*/  IMAD.WIDE.U32 R12, R27, R12, R20 ;  /* 0x0000000c1b0c7225 */ /* 0x000fc800078e0014 */
[----:B------:R-:W-:-:S03]  /*0af0*/  IMAD.WIDE.U32 R20, R27, R14, R20 ;  /* 0x0000000e1b147225 */ /* 0x000fc600078e0014 */
[----:B------:R-:W-:-:S04]  /*0b00*/  LEA R22, P1, R20, R22, 0x2 ;  /* 0x0000001614167211 */ /* 0x000fc800078210ff */
[----:B------:R-:W-:Y:S01]  /*0b10*/  LEA.HI.X R23, R20, R23, R21, 0x2, P1 ;  /* 0x0000001714177211 */ /* 0x000fe200008f1415 */
[----:B------:R-:W-:-:S04]  /*0b20*/  IMAD.SHL.U32 R21, R25, 0x10, RZ ;  /* 0x0000001019157824 */ /* 0x000fc800078e00ff */
[----:B------:R-:W3:Y:S01]  /*0b30*/  LDG.E R20, desc[UR6][R22.64+0x60] ;  /* 0x0000600616147981 */ /* 0x000ee2000c1e1900 */
[----:B------:R-:W-:-:S04]  /*0b40*/  IADD3 R21, P1, PT, R21, R18, RZ ;  /* 0x0000001215157210 */ /* 0x000fc80007f3e0ff */
[----:B------:R-:W-:Y:S02]  /*0b50*/  LEA.HI.X.SX32 R14, R18, RZ, 0x1, P1 ;  /* 0x000000ff120e7211 */ /* 0x000fe400008f0eff */
[----:B--2---:R-:W-:-:S04]  /*0b60*/  LEA R27, P1, R21, UR8, 0x1 ;  /* 0x00000008151b7c11 */ /* 0x004fc8000f8208ff */
[----:B------:R-:W-:Y:S02]  /*0b70*/  LEA.HI.X R21, R21, UR9, R14, 0x1, P1 ;  /* 0x0000000915157c11 */ /* 0x000fe400088f0c0e */
[----:B------:R-:W-:-:S04]  /*0b80*/  LEA R26, P1, R12, R27, 0x2 ;  /* 0x0000001b0c1a7211 */ /* 0x000fc800078210ff */
[----:B------:R-:W-:Y:S02]  /*0b90*/  LEA.HI.X R27, R12, R21, R13, 0x2, P1 ;  /* 0x000000150c1b7211 */ /* 0x000fe400008f140d */
[----:B------:R-:W3:Y:S01]  /*0ba0*/  LDG.E R21, desc[UR6][R22.64+0x70] ;  /* 0x0000700616157981 */ /* 0x000ee2000c1e1900 */
[----:B------:R-:W-:-:S03]  /*0bb0*/  IMAD.WIDE.U32 R28, R29, 0x10, R26 ;  /* 0x000000101d1c7825 */ /* 0x000fc600078e001a */
[----:B------:R-:W2:Y:S04]  /*0bc0*/  LDG.E R12, desc[UR6][R26.64] ;  /* 0x000000061a0c7981 */ /* 0x000ea8000c1e1900 */
[----:B------:R4:W5:Y:S04]  /*0bd0*/  LDG.E R13, desc[UR6][R26.64+0x10] ;  /* 0x000010061a0d7981 */ /* 0x000968000c1e1900 */
[----:B------:R-:W3:Y:S01]  /*0be0*/  LDG.E R14, desc[UR6][R28.64] ;  /* 0x000000061c0e7981 */ /* 0x000ee2000c1e1900 */
[----:B----4-:R-:W-:-:S03]  /*0bf0*/  IMAD.WIDE.U32 R26, R15, 0x10, R22 ;  /* 0x000000100f1a7825 */ /* 0x010fc600078e0016 */
[----:B------:R-:W4:Y:S04]  /*0c00*/  LDG.E R15, desc[UR6][R28.64+0x10] ;  /* 0x000010061c0f7981 */ /* 0x000f28000c1e1900 */
[----:B------:R-:W4:Y:S04]  /*0c10*/  LDG.E R22, desc[UR6][R26.64+0x60] ;  /* 0x000060061a167981 */ /* 0x000f28000c1e1900 */
[----:B------:R-:W4:Y:S01]  /*0c20*/  LDG.E R23, desc[UR6][R26.64+0x70] ;  /* 0x000070061a177981 */ /* 0x000f22000c1e1900 */
[----:B------:R-:W-:Y:S05]  /*0c30*/  WARPSYNC.ALL ;  /* 0x0000000000007948 */ /* 0x000fea0003800000 */
[----:B--2---:R-:W-:Y:S04]  /*0c40*/  MOVM.16.MT88 R12, R12 ;  /* 0x000000000c0c723a */ /* 0x004fe80000000000 */
[----:B-----5:R-:W-:Y:S04]  /*0c50*/  MOVM.16.MT88 R13, R13 ;  /* 0x000000000d0d723a */ /* 0x020fe80000000000 */
[----:B---3--:R-:W-:Y:S04]  /*0c60*/  MOVM.16.MT88 R14, R14 ;  /* 0x000000000e0e723a */ /* 0x008fe80000000000 */
[----:B----4-:R-:W2:Y:S02]  /*0c70*/  MOVM.16.MT88 R15, R15 ;  /* 0x000000000f0f723a */ /* 0x010ea40000000000 */
[C---:B--2---:R-:W-:Y:S08]  /*0c80*/  HMMA.16816.F32 R4, R12.reuse, R20, R4 ;  /* 0x000000140c04723c */ /* 0x044ff00000001804 */
[----:B------:R-:W-:-:S15]  /*0c90*/  HMMA.16816.F32 R8, R12, R22, R8 ;  /* 0x000000160c08723c */ /* 0x000fde0000001808 */
[----:B------:R-:W-:-:S05]  /*0ca0*/  NOP ;  /* 0x0000000000007918 */ /* 0x000fca0000000000 */
.L_x_10:
[----:B------:R-:W-:Y:S02]  /*0cb0*/  VIADD R17, R17, 0x4 ;  /* 0x0000000411117836 */ /* 0x000fe40000000000 */
[----:B0-----:R-:W-:Y:S02]  /*0cc0*/  IMAD.U32 R13, RZ, RZ, UR12 ;  /* 0x0000000cff0d7e24 */ /* 0x001fe4000f8e00ff */
[----:B------:R-:W-:Y:S01]  /*0cd0*/  VIADD R19, R19, 0x40 ;  /* 0x0000004013137836 */ /* 0x000fe20000000000 */
[----:B------:R-:W-:Y:S01]  /*0ce0*/  ISETP.NE.AND P1, PT, R17, RZ, PT ;  /* 0x000000ff1100720c */ /* 0x000fe20003f25270 */
[----:B------:R-:W-:Y:S01]  /*0cf0*/  VIADD R0, R0, 0x40 ;  /* 0x0000004000007836 */ /* 0x000fe20000000000 */
[C---:B------:R-:W-:Y:S01]  /*0d00*/  LEA R18, R13.reuse, R18, 0x6 ;  /* 0x000000120d127211 */ /* 0x040fe200078e30ff */
[C---:B------:R-:W-:Y:S02]  /*0d10*/  IMAD R2, R13.reuse, 0x40, R2 ;  /* 0x000000400d027824 */ /* 0x040fe400078e0202 */
[----:B------:R-:W-:-:S02]  /*0d20*/  IMAD R3, R13, 0x40, R3 ;  /* 0x000000400d037824 */ /* 0x000fc400078e0203 */
[----:B------:R-:W-:-:S06]  /*0d30*/  IMAD R16, R13, 0x40, R16 ;  /* 0x000000400d107824 */ /* 0x000fcc00078e0210 */
[----:B------:R-:W-:Y:S05]  /*0d40*/  @P1 BRA `(.L_x_11) ;  /* 0xfffffff400681947 */ /* 0x000fea000383ffff */
[----:B-12---:R-:W-:Y:S05]  /*0d50*/  BSYNC.RECONVERGENT B0 ;  /* 0x0000000000007941 */ /* 0x006fea0003800200 */
.L_x_6:
[----:B------:R-:W0:Y:S01]  /*0d60*/  LDCU UR5, c[0x0][0x3a0] ;  /* 0x00007400ff0577ac */ /* 0x000e220008000800 */
[----:B------:R-:W-:Y:S01]  /*0d70*/  BSSY.RECONVERGENT B0, `(.L_x_5) ;  /* 0x000003a000007945 */ /* 0x000fe20003800200 */
[----:B0-----:R-:W-:-:S04]  /*0d80*/  UIADD3 UR4, UPT, UPT, UR5, -0x1, URZ ;  /* 0xffffffff05047890 */ /* 0x001fc8000fffe0ff */
[----:B------:R-:W-:-:S04]  /*0d90*/  ULEA.HI UR4, UR4, 0x1, URZ, 0x1c ;  /* 0x0000000104047891 */ /* 0x000fc8000f8fe0ff */
[----:B------:R-:W-:-:S04]  /*0da0*/  ULOP3.LUT UR4, UR4, 0x3, URZ, 0xc0, !UPT ;  /* 0x0000000304047892 */ /* 0x000fc8000f8ec0ff */
[----:B------:R-:W-:-:S09]  /*0db0*/  UISETP.NE.AND UP0, UPT, UR4, URZ, UPT ;  /* 0x000000ff0400728c */ /* 0x000fd2000bf05270 */
[----:B------:R-:W-:Y:S05]  /*0dc0*/  BRA.U !UP0, `(.L_x_12) ;  /* 0x0000000108d07547 */ /* 0x000fea000b800000 */
[----:B------:R-:W-:Y:S01]  /*0dd0*/  IMAD.SHL.U32 R0, R24, 0x10, RZ ;  /* 0x0000001018007824 */ /* 0x000fe200078e00ff */
[----:B------:R-:W-:Y:S01]  /*0de0*/  UIADD3 UR4, UPT, UPT, -UR4, URZ, URZ ;  /* 0x000000ff04047290 */ /* 0x000fe2000fffe1ff */
[----:B------:R-:W-:Y:S02]  /*0df0*/  IMAD R2, R19, R13, RZ ;  /* 0x0000000d13027224 */ /* 0x000fe400078e02ff */
[----:B------:R-:W-:-:S03]  /*0e00*/  IMAD R12, R0, UR5, RZ ;  /* 0x00000005000c7c24 */ /* 0x000fc6000f8e02ff */
[----:B------:R-:W-:Y:S02]  /*0e10*/  IMAD.U32 R0, RZ, RZ, UR4 ;  /* 0x00000004ff007e24 */ /* 0x000fe4000f8e00ff */
[----:B------:R-:W-:-:S07]  /*0e20*/  IMAD.IADD R19, R12, 0x1, R19 ;  /* 0x000000010c137824 */ /* 0x000fce00078e0213 */
.L_x_14:
[----:B------:R-:W-:Y:S05]  /*0e30*/  @!P0 BRA `(.L_x_13) ;  /* 0x00000000009c8947 */ /* 0x000fea0003800000 */
[----:B------:R-:W0:Y:S01]  /*0e40*/  S2R R16, SR_LANEID ;  /* 0x0000000000107919 */ /* 0x000e220000000000 */
[----:B------:R-:W2:Y:S01]  /*0e50*/  LDC R29, c[0x0][0x398] ;  /* 0x0000e600ff1d7b82 */ /* 0x000ea20000000800 */
[----:B------:R-:W-:Y:S01]  /*0e60*/  SHF.L.U32 R27, R25, 0x4, RZ ;  /* 0x00000004191b7819 */ /* 0x000fe200000006ff */
[----:B------:R-:W-:-:S03]  /*0e70*/  IMAD.MOV.U32 R17, RZ, RZ, RZ ;  /* 0x000000ffff117224 */ /* 0x000fc600078e00ff */
[----:B------:R-:W-:-:S03]  /*0e80*/  IADD3 R27, P1, PT, R27, R2, RZ ;  /* 0x000000021b1b7210 */ /* 0x000fc60007f3e0ff */
[----:B------:R-:W3:Y:S01]  /*0e90*/  LDC R23, c[0x0][0x3a0] ;  /* 0x0000e800ff177b82 */ /* 0x000ee20000000800 */
[----:B------:R-:W-:Y:S02]  /*0ea0*/  LEA.HI.X.SX32 R14, R2, RZ, 0x1, P1 ;  /* 0x000000ff020e7211 */ /* 0x000fe400008f0eff */
[----:B-1----:R-:W-:-:S04]  /*0eb0*/  LEA R15, P1, R27, UR10, 0x1 ;  /* 0x0000000a1b0f7c11 */ /* 0x002fc8000f8208ff */
[----:B------:R-:W-:Y:S01]  /*0ec0*/  LEA.HI.X R27, R27, UR11, R14, 0x1, P1 ;  /* 0x0000000b1b1b7c11 */ /* 0x000fe200088f0c0e */
[----:B------:R-:W1:Y:S01]  /*0ed0*/  LDC.64 R20, c[0x0][0x388] ;  /* 0x0000e200ff147b82 */ /* 0x000e620000000a00 */
[----:B--2---:R-:W-:Y:S02]  /*0ee0*/  SHF.R.U32.HI R12, RZ, 0x1, R29 ;  /* 0x00000001ff0c7819 */ /* 0x004fe4000001161d */
[----:B0-----:R-:W-:Y:S02]  /*0ef0*/  SHF.R.U32.HI R3, RZ, 0x2, R16 ;  /* 0x00000002ff037819 */ /* 0x001fe40000011610 */
[----:B------:R-:W-:-:S05]  /*0f00*/  LOP3.LUT R16, R16, 0x3, RZ, 0xc0, !PT ;  /* 0x0000000310107812 */ /* 0x000fca00078ec0ff */
[----:B------:R-:W-:-:S03]  /*0f10*/  IMAD.WIDE.U32 R12, R3, R12, R16 ;  /* 0x0000000c030c7225 */ /* 0x000fc600078e0010 */
[----:B------:R-:W-:-:S04]  /*0f20*/  LEA R14, P1, R12, R15, 0x2 ;  /* 0x0000000f0c0e7211 */ /* 0x000fc800078210ff */
[----:B------:R-:W-:-:S03]  /*0f30*/  LEA.HI.X R15, R12, R27, R13, 0x2, P1 ;  /* 0x0000001b0c0f7211 */ /* 0x000fc600008f140d */
[----:B------:R-:W-:Y:S02]  /*0f40*/  IMAD.WIDE.U32 R28, R29, 0x10, R14 ;  /* 0x000000101d1c7825 */ /* 0x000fe400078e000e */
[----:B------:R-:W2:Y:S01]  /*0f50*/  LDG.E R12, desc[UR6][R14.64] ;  /* 0x000000060e0c7981 */ /* 0x000ea2000c1e1900 */
[----:B---3--:R-:W-:-:S03]  /*0f60*/  SHF.R.U32.HI R18, RZ, 0x1, R23 ;  /* 0x00000001ff127819 */ /* 0x008fc60000011617 */
[----:B------:R-:W3:Y:S01]  /*0f70*/  LDG.E R13, desc[UR6][R14.64+0x10] ;  /* 0x000010060e0d7981 */ /* 0x000ee2000c1e1900 */
[----:B-1----:R-:W-:-:S04]  /*0f80*/  IMAD.WIDE.U32 R20, R19, 0x2, R20 ;  /* 0x0000000213147825 */ /* 0x002fc800078e0014 */
[----:B------:R-:W-:Y:S01]  /*0f90*/  IMAD.WIDE.U32 R16, R3, R18, R16 ;  /* 0x0000001203107225 */ /* 0x000fe200078e0010 */
[----:B------:R-:W4:Y:S04]  /*0fa0*/  LDG.E R14, desc[UR6][R28.64] ;  /* 0x000000061c0e7981 */ /* 0x000f28000c1e1900 */
[----:B------:R-:W5:Y:S01]  /*0fb0*/  LDG.E R15, desc[UR6][R28.64+0x10] ;  /* 0x000010061c0f7981 */ /* 0x000f62000c1e1900 */
[----:B------:R-:W-:-:S04]  /*0fc0*/  LEA R26, P1, R16, R20, 0x2 ;  /* 0x00000014101a7211 */ /* 0x000fc800078210ff */
[----:B------:R-:W-:-:S03]  /*0fd0*/  LEA.HI.X R27, R16, R21, R17, 0x2, P1 ;  /* 0x00000015101b7211 */ /* 0x000fc600008f1411 */
[----:B------:R-:W-:Y:S02]  /*0fe0*/  IMAD.WIDE.U32 R22, R23, 0x10, R26 ;  /* 0x0000001017167825 */ /* 0x000fe400078e001a */
[----:B------:R-:W5:Y:S04]  /*0ff0*/  LDG.E R16, desc[UR6][R26.64] ;  /* 0x000000061a107981 */ /* 0x000f68000c1e1900 */
[----:B------:R-:W5:Y:S04]  /*1000*/  LDG.E R17, desc[UR6][R26.64+0x10] ;  /* 0x000010061a117981 */ /* 0x000f68000c1e1900 */
[----:B------:R-:W5:Y:S04]  /*1010*/  LDG.E R20, desc[UR6][R22.64] ;  /* 0x0000000616147981 */ /* 0x000f68000c1e1900 */
[----:B------:R-:W5:Y:S01]  /*1020*/  LDG.E R21, desc[UR6][R22.64+0x10] ;  /* 0x0000100616157981 */ /* 0x000f62000c1e1900 */
[----:B------:R-:W-:Y:S05]  /*1030*/  WARPSYNC.ALL ;  /* 0x0000000000007948 */ /* 0x000fea0003800000 */
[----:B--2---:R-:W-:Y:S04]  /*1040*/  MOVM.16.MT88 R12, R12 ;  /* 0x000000000c0c723a */ /* 0x004fe80000000000 */
[----:B---3--:R-:W-:Y:S04]  /*1050*/  MOVM.16.MT88 R13, R13 ;  /* 0x000000000d0d723a */ /* 0x008fe80000000000 */
[----:B----4-:R-:W-:Y:S04]  /*1060*/  MOVM.16.MT88 R14, R14 ;  /* 0x000000000e0e723a */ /* 0x010fe80000000000 */
[----:B-----5:R-:W0:Y:S02]  /*1070*/  MOVM.16.MT88 R15, R15 ;  /* 0x000000000f0f723a */ /* 0x020e240000000000 */
[C---:B0-----:R-:W-:Y:S08]  /*1080*/  HMMA.16816.F32 R4, R12.reuse, R16, R4 ;  /* 0x000000100c04723c */ /* 0x041ff00000001804 */
[----:B------:R-:W-:-:S15]  /*1090*/  HMMA.16816.F32 R8, R12, R20, R8 ;  /* 0x000000140c08723c */ /* 0x000fde0000001808 */
[----:B------:R-:W-:-:S05]  /*10a0*/  NOP ;  /* 0x0000000000007918 */ /* 0x000fca0000000000 */
.L_x_13:
[----:B------:R-:W0:Y:S01]  /*10b0*/  LDC R3, c[0x0][0x398] ;  /* 0x0000e600ff037b82 */ /* 0x000e220000000800 */
[----:B------:R-:W-:Y:S02]  /*10c0*/  VIADD R0, R0, 0x1 ;  /* 0x0000000100007836 */ /* 0x000fe40000000000 */
[----:B------:R-:W-:-:S03]  /*10d0*/  VIADD R19, R19, 0x10 ;  /* 0x0000001013137836 */ /* 0x000fc60000000000 */
[----:B------:R-:W-:Y:S01]  /*10e0*/  ISETP.NE.AND P1, PT, R0, RZ, PT ;  /* 0x000000ff0000720c */ /* 0x000fe20003f25270 */
[----:B0-----:R-:W-:-:S12]  /*10f0*/  IMAD R2, R3, 0x10, R2 ;  /* 0x0000001003027824 */ /* 0x001fd800078e0202 */
[----:B------:R-:W-:Y:S05]  /*1100*/  @P1 BRA `(.L_x_14) ;  /* 0xfffffffc00481947 */ /* 0x000fea000383ffff */
.L_x_12:
[----:B-1----:R-:W-:Y:S05]  /*1110*/  BSYNC.RECONVERGENT B0 ;  /* 0x0000000000007941 */ /* 0x002fea0003800200 */
.L_x_5:
[----:B------:R-:W0:Y:S01]  /*1120*/  LDC.64 R16, c[0x0][0x398] ;  /* 0x0000e600ff107b82 */ /* 0x000e220000000a00 */
[----:B------:R-:W-:Y:S02]  /*1130*/  IMAD.SHL.U32 R24, R24, 0x10, RZ ;  /* 0x0000001018187824 */ /* 0x000fe400078e00ff */
[----:B------:R-:W-:-:S03]  /*1140*/  IMAD.SHL.U32 R25, R25, 0x10, RZ ;  /* 0x0000001019197824 */ /* 0x000fc600078e00ff */
[----:B0-----:R-:W-:-:S04]  /*1150*/  ISETP.GE.AND P0, PT, R24, R17, PT ;  /* 0x000000111800720c */ /* 0x001fc80003f06270 */
[----:B------:R-:W-:-:S13]  /*1160*/  ISETP.GE.OR P0, PT, R25, R16, P0 ;  /* 0x000000101900720c */ /* 0x000fda0000706670 */
[----:B------:R-:W-:Y:S05]  /*1170*/  @P0 EXIT ;  /* 0x000000000000094d */ /* 0x000fea0003800000 */
[----:B------:R-:W0:Y:S01]  /*1180*/  S2R R2, SR_LANEID ;  /* 0x0000000000027919 */ /* 0x000e220000000000 */
[----:B------:R-:W1:Y:S01]  /*1190*/  LDCU.64 UR4, c[0x0][0x390] ;  /* 0x00007200ff0477ac */ /* 0x000e620008000a00 */
[----:B------:R-:W-:Y:S02]  /*11a0*/  IMAD R24, R24, R16, RZ ;  /* 0x0000001018187224 */ /* 0x000fe400078e02ff */
[----:B------:R-:W-:-:S03]  /*11b0*/  IMAD.MOV.U32 R3, RZ, RZ, RZ ;  /* 0x000000ffff037224 */ /* 0x000fc600078e00ff */
[----:B------:R-:W-:-:S05]  /*11c0*/  IADD3 R17, P0, PT, R24, R25, RZ ;  /* 0x0000001918117210 */ /* 0x000fca0007f1e0ff */
[----:B------:R-:W-:Y:S01]  /*11d0*/  IMAD.X R0, RZ, RZ, RZ, P0 ;  /* 0x000000ffff007224 */ /* 0x000fe200000e06ff */
[----:B-1----:R-:W-:-:S04]  /*11e0*/  LEA R15, P0, R17, UR4, 0x2 ;  /* 0x00000004110f7c11 */ /* 0x002fc8000f8010ff */
[----:B------:R-:W-:Y:S02]  /*11f0*/  LEA.HI.X R17, R17, UR5, R0, 0x2, P0 ;  /* 0x0000000511117c11 */ /* 0x000fe400080f1400 */
[----:B0-----:R-:W-:Y:S02]  /*1200*/  SHF.L.U32 R13, R2, 0x1, RZ ;  /* 0x00000001020d7819 */ /* 0x001fe400000006ff */
[----:B------:R-:W-:Y:S02]  /*1210*/  SHF.R.U32.HI R2, RZ, 0x2, R2 ;  /* 0x00000002ff027819 */ /* 0x000fe40000011602 */
[----:B------:R-:W-:-:S05]  /*1220*/  LOP3.LUT R13, R13, 0x6, RZ, 0xe2, !PT ;  /* 0x000000060d0d7812 */ /* 0x000fca00078ee2ff */
[----:B------:R-:W-:-:S04]  /*1230*/  IMAD.WIDE.U32 R2, R13, R16, R2 ;  /* 0x000000100d027225 */ /* 0x000fc800078e0002 */
[----:B------:R-:W-:Y:S01]  /*1240*/  IMAD.WIDE.U32 R12, R16, 0x4, RZ ;  /* 0x00000004100c7825 */ /* 0x000fe200078e00ff */
[----:B------:R-:W-:-:S04]  /*1250*/  LEA R14, P0, R2, R15, 0x2 ;  /* 0x0000000f020e7211 */ /* 0x000fc800078010ff */
[----:B------:R-:W-:Y:S01]  /*1260*/  LEA.HI.X R15, R2, R17, R3, 0x2, P0 ;  /* 0x00000011020f7211 */ /* 0x000fe200000f1403 */
[----:B------:R-:W-:Y:S01]  /*1270*/  IMAD.WIDE.U32 R18, R16, 0x20, R12 ;  /* 0x0000002010127825 */ /* 0x000fe200078e000c */
[----:B------:R-:W-:-:S03]  /*1280*/  IADD3 R12, P0, PT, R12, R14, RZ ;  /* 0x0000000e0c0c7210 */ /* 0x000fc60007f1e0ff */
[----:B------:R-:W-:Y:S01]  /*1290*/  IMAD.WIDE.U32 R16, R16, 0x20, R14 ;  /* 0x0000002010107825 */ /* 0x000fe200078e000e */
[----:B------:R-:W-:Y:S01]  /*12a0*/  IADD3 R2, P1, PT, R18, R14, RZ ;  /* 0x0000000e12027210 */ /* 0x000fe20007f3e0ff */
[----:B------:R-:W2:Y:S02]  /*12b0*/  LDG.E R21, desc[UR6][R14.64] ;  /* 0x000000060e157981 */ /* 0x000ea4000c1e1900 */
[--C-:B------:R-:W-:Y:S02]  /*12c0*/  IMAD.X R13, R13, 0x1, R15.reuse, P0 ;  /* 0x000000010d0d7824 */ /* 0x100fe400000e060f */
[----:B------:R-:W-:Y:S01]  /*12d0*/  IMAD.X R3, R19, 0x1, R15, P1 ;  /* 0x0000000113037824 */ /* 0x000fe200008e060f */
[----:B------:R-:W3:Y:S04]  /*12e0*/  LDG.E R23, desc[UR6][R14.64+0x20] ;  /* 0x000020060e177981 */ /* 0x000ee8000c1e1900 */
[----:B------:R-:W4:Y:S04]  /*12f0*/  LDG.E R22, desc[UR6][R12.64] ;  /* 0x000000060c167981 */ /* 0x000f28000c1e1900 */
[----:B------:R-:W5:Y:S04]  /*1300*/  LDG.E R24, desc[UR6][R12.64+0x20] ;  /* 0x000020060c187981 */ /* 0x000f68000c1e1900 */
[----:B------:R-:W5:Y:S04]  /*1310*/  LDG.E R20, desc[UR6][R16.64] ;  /* 0x0000000610147981 */ /* 0x000f68000c1e1900 */
[----:B------:R-:W5:Y:S04]  /*1320*/  LDG.E R0, desc[UR6][R2.64] ;  /* 0x0000000602007981 */ /* 0x000f68000c1e1900 */
[----:B------:R-:W5:Y:S04]  /*1330*/  LDG.E R19, desc[UR6][R16.64+0x20] ;  /* 0x0000200610137981 */ /* 0x000f68000c1e1900 */
[----:B------:R-:W5:Y:S01]  /*1340*/  LDG.E R18, desc[UR6][R2.64+0x20] ;  /* 0x0000200602127981 */ /* 0x000f62000c1e1900 */
[----:B------:R-:W-:Y:S05]  /*1350*/  WARPSYNC.ALL ;  /* 0x0000000000007948 */ /* 0x000fea0003800000 */
[----:B------:R-:W2:Y:S01]  /*1360*/  LDCU UR4, c[0x0][0x3a8] ;  /* 0x00007500ff0477ac */ /* 0x000ea20008000800 */
[----:B------:R-:W0:Y:S01]  /*1370*/  LDCU UR5, c[0x0][0x3a4] ;  /* 0x00007480ff0577ac */ /* 0x000e220008000800 */
[----:B--2---:R-:W-:Y:S01]  /*1380*/  FMUL R21, R21, UR4 ;  /* 0x0000000415157c20 */ /* 0x004fe20008400000 */
[----:B---3--:R-:W-:-:S03]  /*1390*/  FMUL R23, R23, UR4 ;  /* 0x0000000417177c20 */ /* 0x008fc60008400000 */
[----:B0-----:R-:W-:Y:S01]  /*13a0*/  FFMA R21, R4, UR5, R21 ;  /* 0x0000000504157c23 */ /* 0x001fe20008000015 */
[----:B----4-:R-:W-:Y:S01]  /*13b0*/  FMUL R22, R22, UR4 ;  /* 0x0000000416167c20 */ /* 0x010fe20008400000 */
[----:B------:R-:W-:Y:S01]  /*13c0*/  FFMA R23, R6, UR5, R23 ;  /* 0x0000000506177c23 */ /* 0x000fe20008000017 */
[----:B-----5:R-:W-:Y:S02]  /*13d0*/  FMUL R24, R24, UR4 ;  /* 0x0000000418187c20 */ /* 0x020fe40008400000 */
[----:B------:R-:W-:Y:S01]  /*13e0*/  FFMA R5, R5, UR5, R22 ;  /* 0x0000000505057c23 */ /* 0x000fe20008000016 */
[----:B------:R-:W-:Y:S01]  /*13f0*/  FMUL R25, R20, UR4 ;  /* 0x0000000414197c20 */ /* 0x000fe20008400000 */
[----:B------:R-:W-:Y:S01]  /*1400*/  FFMA R7, R7, UR5, R24 ;  /* 0x0000000507077c23 */ /* 0x000fe20008000018 */
[----:B------:R-:W-:Y:S02]  /*1410*/  FMUL R0, R0, UR4 ;  /* 0x0000000400007c20 */ /* 0x000fe40008400000 */
[----:B------:R-:W-:Y:S01]  /*1420*/  FFMA R25, R8, UR5, R25 ;  /* 0x0000000508197c23 */ /* 0x000fe20008000019 */
[----:B------:R-:W-:Y:S01]  /*1430*/  FMUL R19, R19, UR4 ;  /* 0x0000000413137c20 */ /* 0x000fe20008400000 */
[----:B------:R-:W-:Y:S01]  /*1440*/  FFMA R9, R9, UR5, R0 ;  /* 0x0000000509097c23 */ /* 0x000fe20008000000 */
[----:B------:R-:W-:Y:S01]  /*1450*/  STG.E desc[UR6][R14.64], R21 ;  /* 0x000000150e007986 */ /* 0x000fe2000c101906 */
[----:B------:R-:W-:Y:S01]  /*1460*/  FMUL R18, R18, UR4 ;  /* 0x0000000412127c20 */ /* 0x000fe20008400000 */
[----:B------:R-:W-:-:S02]  /*1470*/  FFMA R19, R10, UR5, R19 ;  /* 0x000000050a137c23 */ /* 0x000fc40008000013 */
[----:B------:R-:W-:Y:S01]  /*1480*/  STG.E desc[UR6][R12.64], R5 ;  /* 0x000000050c007986 */ /* 0x000fe2000c101906 */
[----:B------:R-:W-:-:S03]  /*1490*/  FFMA R11, R11, UR5, R18 ;  /* 0x000000050b0b7c23 */ /* 0x000fc60008000012 */
[----:B------:R-:W-:Y:S04]  /*14a0*/  STG.E desc[UR6][R14.64+0x20], R23 ;  /* 0x000020170e007986 */ /* 0x000fe8000c101906 */
[----:B------:R-:W-:Y:S04]  /*14b0*/  STG.E desc[UR6][R12.64+0x20], R7 ;  /* 0x000020070c007986 */ /* 0x000fe8000c101906 */
[----:B------:R-:W-:Y:S04]  /*14c0*/  STG.E desc[UR6][R16.64], R25 ;  /* 0x0000001910007986 */ /* 0x000fe8000c101906 */
[----:B------:R-:W-:Y:S04]  /*14d0*/  STG.E desc[UR6][R2.64], R9 ;  /* 0x0000000902007986 */ /* 0x000fe8000c101906 */
[----:B------:R-:W-:Y:S04]  /*14e0*/  STG.E desc[UR6][R16.64+0x20], R19 ;  /* 0x0000201310007986 */ /* 0x000fe8000c101906 */
[----:B------:R-:W-:Y:S01]  /*14f0*/  STG.E desc[UR6][R2.64+0x20], R11 ;  /* 0x0000200b02007986 */ /* 0x000fe2000c101906 */
[----:B------:R-:W-:Y:S05]  /*1500*/  EXIT ;  /* 0x000000000000794d */ /* 0x000fea0003800000 */
.L_x_15:
        /* <DEDUP_REMOVED lines=15> */
.L_x_17:


//--------------------- .nv.shared.reserved.0     --------------------------
	.section	.nv.shared.reserved.0,"aw",@nobits
	.weak		__nv_reservedSMEM_offset_0_alias
	.size		__nv_reservedSMEM_offset_0_alias, 0, 64
	.other		__nv_reservedSMEM_offset_0_alias,@"STO_CUDA_RESERVED_SHARED STV_DEFAULT"
__nv_reservedSMEM_offset_0_alias:
	.zero		0
	.zero		64


//--------------------- .nv.constant0._Z12matmul_naivePKfS0_Pfiii --------------------------
	.section	.nv.constant0._Z12matmul_naivePKfS0_Pfiii,"a",@progbits
	.sectionflags	@""
	.align	4
.nv.constant0._Z12matmul_naivePKfS0_Pfiii:
	.zero		932


//--------------------- .nv.constant0._Z12wmma_exampleP6__halfS0_Pfiiiff --------------------------
	.section	.nv.constant0._Z12wmma_exampleP6__halfS0_Pfiiiff,"a",@progbits
	.sectionflags	@""
	.align	4
.nv.constant0._Z12wmma_exampleP6__halfS0_Pfiiiff:
	.zero		940


//--------------------- SYMBOLS --------------------------

	.type		.nv.reservedSmem.offset0,@object
	.size		.nv.reservedSmem.offset0,0x4
